//
// Generated by NVIDIA NVVM Compiler
//
// Compiler Build ID: CL-36424714
// Cuda compilation tools, release 13.0, V13.0.88
// Based on NVVM 20.0.0
//

.version 9.0
.target sm_100
.address_size 64

	// .globl	decode_attention_128_fp32
.shared .align 4 .b8 _ZZ25decode_attention_128_implPKfS0_S0_PfiiiifE7smem_qk[16];
.shared .align 4 .b8 _ZZ24decode_attention_64_implPKfS0_S0_PfiiiifE7smem_qk[8];

.visible .entry decode_attention_128_fp32(
	.param .u64 .ptr .align 1 decode_attention_128_fp32_param_0,
	.param .u64 .ptr .align 1 decode_attention_128_fp32_param_1,
	.param .u64 .ptr .align 1 decode_attention_128_fp32_param_2,
	.param .u64 .ptr .align 1 decode_attention_128_fp32_param_3,
	.param .u32 decode_attention_128_fp32_param_4,
	.param .u32 decode_attention_128_fp32_param_5,
	.param .u32 decode_attention_128_fp32_param_6,
	.param .u32 decode_attention_128_fp32_param_7,
	.param .f32 decode_attention_128_fp32_param_8
)
{
	.reg .pred 	%p<25>;
	.reg .b32 	%r<76>;
	.reg .b32 	%f<176>;
	.reg .b64 	%rd<32>;

	ld.param.u64 	%rd5, [decode_attention_128_fp32_param_0];
	ld.param.u64 	%rd6, [decode_attention_128_fp32_param_1];
	ld.param.u64 	%rd7, [decode_attention_128_fp32_param_2];
	ld.param.u64 	%rd4, [decode_attention_128_fp32_param_3];
	ld.param.u32 	%r14, [decode_attention_128_fp32_param_4];
	ld.param.u32 	%r15, [decode_attention_128_fp32_param_5];
	ld.param.u32 	%r13, [decode_attention_128_fp32_param_6];
	ld.param.u32 	%r16, [decode_attention_128_fp32_param_7];
	ld.param.f32 	%f24, [decode_attention_128_fp32_param_8];
	cvta.to.global.u64 	%rd8, %rd7;
	cvta.to.global.u64 	%rd9, %rd6;
	cvta.to.global.u64 	%rd10, %rd5;
	mov.u32 	%r17, %ctaid.x;
	div.s32 	%r18, %r17, %r14;
	mul.lo.s32 	%r19, %r18, %r14;
	sub.s32 	%r20, %r17, %r19;
	div.s32 	%r21, %r14, %r15;
	div.s32 	%r22, %r20, %r21;
	mov.u32 	%r1, %tid.x;
	mul.wide.s32 	%rd1, %r17, 512;
	add.s64 	%rd11, %rd10, %rd1;
	mul.wide.u32 	%rd12, %r1, 4;
	add.s64 	%rd13, %rd11, %rd12;
	ld.global.nc.f32 	%f25, [%rd13];
	mul.f32 	%f1, %f24, %f25;
	mad.lo.s32 	%r23, %r18, %r15, %r22;
	mul.wide.s32 	%rd14, %r16, %r23;
	shl.b64 	%rd15, %rd14, 9;
	add.s64 	%rd2, %rd9, %rd15;
	add.s64 	%rd3, %rd8, %rd15;
	setp.lt.s32 	%p1, %r13, 1;
	mov.f32 	%f174, 0f00000000;
	mov.f32 	%f175, %f174;
	@%p1 bra 	$L__BB0_13;
	and.b32  	%r2, %r1, 31;
	shr.u32 	%r25, %r1, 3;
	and.b32  	%r26, %r25, 124;
	mov.u32 	%r27, _ZZ25decode_attention_128_implPKfS0_S0_PfiiiifE7smem_qk;
	add.s32 	%r3, %r27, %r26;
	setp.eq.s32 	%p2, %r13, 1;
	mov.f32 	%f172, 0fF149F2CA;
	mov.f32 	%f175, 0f00000000;
	mov.b32 	%r75, 0;
	mov.f32 	%f174, %f175;
	@%p2 bra 	$L__BB0_9;
	and.b32  	%r28, %r13, 2147483646;
	neg.s32 	%r74, %r28;
	mov.f32 	%f172, 0fF149F2CA;
	mov.f32 	%f175, 0f00000000;
	mov.u32 	%r73, %r1;
$L__BB0_3:
	setp.ne.s32 	%p3, %r2, 0;
	add.s32 	%r7, %r73, 128;
	mul.wide.u32 	%rd16, %r73, 4;
	add.s64 	%rd17, %rd2, %rd16;
	ld.global.nc.f32 	%f31, [%rd17];
	mul.f32 	%f32, %f1, %f31;
	mov.b32 	%r29, %f32;
	shfl.sync.down.b32	%r30|%p4, %r29, 16, 31, -1;
	mov.b32 	%f33, %r30;
	add.f32 	%f34, %f32, %f33;
	mov.b32 	%r31, %f34;
	shfl.sync.down.b32	%r32|%p5, %r31, 8, 31, -1;
	mov.b32 	%f35, %r32;
	add.f32 	%f36, %f34, %f35;
	mov.b32 	%r33, %f36;
	shfl.sync.down.b32	%r34|%p6, %r33, 4, 31, -1;
	mov.b32 	%f37, %r34;
	add.f32 	%f38, %f36, %f37;
	mov.b32 	%r35, %f38;
	shfl.sync.down.b32	%r36|%p7, %r35, 2, 31, -1;
	mov.b32 	%f39, %r36;
	add.f32 	%f40, %f38, %f39;
	mov.b32 	%r37, %f40;
	shfl.sync.down.b32	%r38|%p8, %r37, 1, 31, -1;
	mov.b32 	%f41, %r38;
	add.f32 	%f5, %f40, %f41;
	@%p3 bra 	$L__BB0_5;
	st.shared.f32 	[%r3], %f5;
$L__BB0_5:
	setp.ne.s32 	%p9, %r2, 0;
	bar.sync 	0;
	ld.shared.f32 	%f42, [_ZZ25decode_attention_128_implPKfS0_S0_PfiiiifE7smem_qk];
	ld.shared.f32 	%f43, [_ZZ25decode_attention_128_implPKfS0_S0_PfiiiifE7smem_qk+4];
	add.f32 	%f44, %f42, %f43;
	ld.shared.f32 	%f45, [_ZZ25decode_attention_128_implPKfS0_S0_PfiiiifE7smem_qk+8];
	add.f32 	%f46, %f44, %f45;
	ld.shared.f32 	%f47, [_ZZ25decode_attention_128_implPKfS0_S0_PfiiiifE7smem_qk+12];
	add.f32 	%f48, %f46, %f47;
	bar.sync 	0;
	max.f32 	%f6, %f172, %f48;
	sub.f32 	%f49, %f172, %f6;
	fma.rn.f32 	%f50, %f49, 0f3BBB989D, 0f3F000000;
	cvt.sat.f32.f32 	%f51, %f50;
	mov.f32 	%f52, 0f4B400001;
	mov.f32 	%f53, 0f437C0000;
	fma.rm.f32 	%f54, %f51, %f53, %f52;
	add.f32 	%f55, %f54, 0fCB40007F;
	neg.f32 	%f56, %f55;
	fma.rn.f32 	%f57, %f49, 0f3FB8AA3B, %f56;
	fma.rn.f32 	%f58, %f49, 0f32A57060, %f57;
	mov.b32 	%r39, %f54;
	shl.b32 	%r40, %r39, 23;
	mov.b32 	%f59, %r40;
	ex2.approx.ftz.f32 	%f60, %f58;
	mul.f32 	%f61, %f60, %f59;
	sub.f32 	%f62, %f48, %f6;
	fma.rn.f32 	%f63, %f62, 0f3BBB989D, 0f3F000000;
	cvt.sat.f32.f32 	%f64, %f63;
	fma.rm.f32 	%f65, %f64, %f53, %f52;
	add.f32 	%f66, %f65, 0fCB40007F;
	neg.f32 	%f67, %f66;
	fma.rn.f32 	%f68, %f62, 0f3FB8AA3B, %f67;
	fma.rn.f32 	%f69, %f62, 0f32A57060, %f68;
	mov.b32 	%r41, %f65;
	shl.b32 	%r42, %r41, 23;
	mov.b32 	%f70, %r42;
	ex2.approx.ftz.f32 	%f71, %f69;
	mul.f32 	%f72, %f71, %f70;
	add.s64 	%rd19, %rd3, %rd16;
	ld.global.nc.f32 	%f73, [%rd19];
	mul.f32 	%f74, %f73, %f72;
	fma.rn.f32 	%f7, %f174, %f61, %f74;
	fma.rn.f32 	%f8, %f175, %f61, %f72;
	mul.wide.u32 	%rd20, %r7, 4;
	add.s64 	%rd21, %rd2, %rd20;
	ld.global.nc.f32 	%f75, [%rd21];
	mul.f32 	%f76, %f1, %f75;
	mov.b32 	%r43, %f76;
	shfl.sync.down.b32	%r44|%p10, %r43, 16, 31, -1;
	mov.b32 	%f77, %r44;
	add.f32 	%f78, %f76, %f77;
	mov.b32 	%r45, %f78;
	shfl.sync.down.b32	%r46|%p11, %r45, 8, 31, -1;
	mov.b32 	%f79, %r46;
	add.f32 	%f80, %f78, %f79;
	mov.b32 	%r47, %f80;
	shfl.sync.down.b32	%r48|%p12, %r47, 4, 31, -1;
	mov.b32 	%f81, %r48;
	add.f32 	%f82, %f80, %f81;
	mov.b32 	%r49, %f82;
	shfl.sync.down.b32	%r50|%p13, %r49, 2, 31, -1;
	mov.b32 	%f83, %r50;
	add.f32 	%f84, %f82, %f83;
	mov.b32 	%r51, %f84;
	shfl.sync.down.b32	%r52|%p14, %r51, 1, 31, -1;
	mov.b32 	%f85, %r52;
	add.f32 	%f9, %f84, %f85;
	@%p9 bra 	$L__BB0_7;
	st.shared.f32 	[%r3], %f9;
$L__BB0_7:
	bar.sync 	0;
	ld.shared.f32 	%f86, [_ZZ25decode_attention_128_implPKfS0_S0_PfiiiifE7smem_qk];
	ld.shared.f32 	%f87, [_ZZ25decode_attention_128_implPKfS0_S0_PfiiiifE7smem_qk+4];
	add.f32 	%f88, %f86, %f87;
	ld.shared.f32 	%f89, [_ZZ25decode_attention_128_implPKfS0_S0_PfiiiifE7smem_qk+8];
	add.f32 	%f90, %f88, %f89;
	ld.shared.f32 	%f91, [_ZZ25decode_attention_128_implPKfS0_S0_PfiiiifE7smem_qk+12];
	add.f32 	%f92, %f90, %f91;
	bar.sync 	0;
	max.f32 	%f172, %f6, %f92;
	sub.f32 	%f93, %f6, %f172;
	fma.rn.f32 	%f94, %f93, 0f3BBB989D, 0f3F000000;
	cvt.sat.f32.f32 	%f95, %f94;
	mov.f32 	%f96, 0f4B400001;
	mov.f32 	%f97, 0f437C0000;
	fma.rm.f32 	%f98, %f95, %f97, %f96;
	add.f32 	%f99, %f98, 0fCB40007F;
	neg.f32 	%f100, %f99;
	fma.rn.f32 	%f101, %f93, 0f3FB8AA3B, %f100;
	fma.rn.f32 	%f102, %f93, 0f32A57060, %f101;
	mov.b32 	%r53, %f98;
	shl.b32 	%r54, %r53, 23;
	mov.b32 	%f103, %r54;
	ex2.approx.ftz.f32 	%f104, %f102;
	mul.f32 	%f105, %f104, %f103;
	sub.f32 	%f106, %f92, %f172;
	fma.rn.f32 	%f107, %f106, 0f3BBB989D, 0f3F000000;
	cvt.sat.f32.f32 	%f108, %f107;
	fma.rm.f32 	%f109, %f108, %f97, %f96;
	add.f32 	%f110, %f109, 0fCB40007F;
	neg.f32 	%f111, %f110;
	fma.rn.f32 	%f112, %f106, 0f3FB8AA3B, %f111;
	fma.rn.f32 	%f113, %f106, 0f32A57060, %f112;
	mov.b32 	%r55, %f109;
	shl.b32 	%r56, %r55, 23;
	mov.b32 	%f114, %r56;
	ex2.approx.ftz.f32 	%f115, %f113;
	mul.f32 	%f116, %f115, %f114;
	add.s64 	%rd23, %rd3, %rd20;
	ld.global.nc.f32 	%f117, [%rd23];
	mul.f32 	%f118, %f117, %f116;
	fma.rn.f32 	%f174, %f7, %f105, %f118;
	fma.rn.f32 	%f175, %f8, %f105, %f116;
	add.s32 	%r74, %r74, 2;
	add.s32 	%r73, %r73, 256;
	setp.ne.s32 	%p15, %r74, 0;
	@%p15 bra 	$L__BB0_3;
	shl.b32 	%r57, %r13, 7;
	and.b32  	%r75, %r57, -256;
$L__BB0_9:
	and.b32  	%r58, %r13, 1;
	setp.eq.b32 	%p16, %r58, 1;
	not.pred 	%p17, %p16;
	@%p17 bra 	$L__BB0_13;
	setp.ne.s32 	%p18, %r2, 0;
	add.s32 	%r12, %r75, %r1;
	mul.wide.u32 	%rd24, %r12, 4;
	add.s64 	%rd25, %rd2, %rd24;
	ld.global.nc.f32 	%f119, [%rd25];
	mul.f32 	%f120, %f1, %f119;
	mov.b32 	%r59, %f120;
	shfl.sync.down.b32	%r60|%p19, %r59, 16, 31, -1;
	mov.b32 	%f121, %r60;
	add.f32 	%f122, %f120, %f121;
	mov.b32 	%r61, %f122;
	shfl.sync.down.b32	%r62|%p20, %r61, 8, 31, -1;
	mov.b32 	%f123, %r62;
	add.f32 	%f124, %f122, %f123;
	mov.b32 	%r63, %f124;
	shfl.sync.down.b32	%r64|%p21, %r63, 4, 31, -1;
	mov.b32 	%f125, %r64;
	add.f32 	%f126, %f124, %f125;
	mov.b32 	%r65, %f126;
	shfl.sync.down.b32	%r66|%p22, %r65, 2, 31, -1;
	mov.b32 	%f127, %r66;
	add.f32 	%f128, %f126, %f127;
	mov.b32 	%r67, %f128;
	shfl.sync.down.b32	%r68|%p23, %r67, 1, 31, -1;
	mov.b32 	%f129, %r68;
	add.f32 	%f18, %f128, %f129;
	@%p18 bra 	$L__BB0_12;
	st.shared.f32 	[%r3], %f18;
$L__BB0_12:
	bar.sync 	0;
	ld.shared.f32 	%f130, [_ZZ25decode_attention_128_implPKfS0_S0_PfiiiifE7smem_qk];
	ld.shared.f32 	%f131, [_ZZ25decode_attention_128_implPKfS0_S0_PfiiiifE7smem_qk+4];
	add.f32 	%f132, %f130, %f131;
	ld.shared.f32 	%f133, [_ZZ25decode_attention_128_implPKfS0_S0_PfiiiifE7smem_qk+8];
	add.f32 	%f134, %f132, %f133;
	ld.shared.f32 	%f135, [_ZZ25decode_attention_128_implPKfS0_S0_PfiiiifE7smem_qk+12];
	add.f32 	%f136, %f134, %f135;
	bar.sync 	0;
	max.f32 	%f137, %f172, %f136;
	sub.f32 	%f138, %f172, %f137;
	fma.rn.f32 	%f139, %f138, 0f3BBB989D, 0f3F000000;
	cvt.sat.f32.f32 	%f140, %f139;
	mov.f32 	%f141, 0f4B400001;
	mov.f32 	%f142, 0f437C0000;
	fma.rm.f32 	%f143, %f140, %f142, %f141;
	add.f32 	%f144, %f143, 0fCB40007F;
	neg.f32 	%f145, %f144;
	fma.rn.f32 	%f146, %f138, 0f3FB8AA3B, %f145;
	fma.rn.f32 	%f147, %f138, 0f32A57060, %f146;
	mov.b32 	%r69, %f143;
	shl.b32 	%r70, %r69, 23;
	mov.b32 	%f148, %r70;
	ex2.approx.ftz.f32 	%f149, %f147;
	mul.f32 	%f150, %f149, %f148;
	sub.f32 	%f151, %f136, %f137;
	fma.rn.f32 	%f152, %f151, 0f3BBB989D, 0f3F000000;
	cvt.sat.f32.f32 	%f153, %f152;
	fma.rm.f32 	%f154, %f153, %f142, %f141;
	add.f32 	%f155, %f154, 0fCB40007F;
	neg.f32 	%f156, %f155;
	fma.rn.f32 	%f157, %f151, 0f3FB8AA3B, %f156;
	fma.rn.f32 	%f158, %f151, 0f32A57060, %f157;
	mov.b32 	%r71, %f154;
	shl.b32 	%r72, %r71, 23;
	mov.b32 	%f159, %r72;
	ex2.approx.ftz.f32 	%f160, %f158;
	mul.f32 	%f161, %f160, %f159;
	add.s64 	%rd27, %rd3, %rd24;
	ld.global.nc.f32 	%f162, [%rd27];
	mul.f32 	%f163, %f162, %f161;
	fma.rn.f32 	%f174, %f174, %f150, %f163;
	fma.rn.f32 	%f175, %f175, %f150, %f161;
$L__BB0_13:
	cvta.to.global.u64 	%rd28, %rd4;
	add.s64 	%rd29, %rd28, %rd1;
	setp.gt.f32 	%p24, %f175, 0f00000000;
	div.rn.f32 	%f164, %f174, %f175;
	selp.f32 	%f165, %f164, 0f00000000, %p24;
	add.s64 	%rd31, %rd29, %rd12;
	st.global.f32 	[%rd31], %f165;
	ret;

}
	// .globl	decode_attention_64_fp32
.visible .entry decode_attention_64_fp32(
	.param .u64 .ptr .align 1 decode_attention_64_fp32_param_0,
	.param .u64 .ptr .align 1 decode_attention_64_fp32_param_1,
	.param .u64 .ptr .align 1 decode_attention_64_fp32_param_2,
	.param .u64 .ptr .align 1 decode_attention_64_fp32_param_3,
	.param .u32 decode_attention_64_fp32_param_4,
	.param .u32 decode_attention_64_fp32_param_5,
	.param .u32 decode_attention_64_fp32_param_6,
	.param .u32 decode_attention_64_fp32_param_7,
	.param .f32 decode_attention_64_fp32_param_8
)
{
	.reg .pred 	%p<25>;
	.reg .b32 	%r<76>;
	.reg .b32 	%f<164>;
	.reg .b64 	%rd<32>;

	ld.param.u64 	%rd5, [decode_attention_64_fp32_param_0];
	ld.param.u64 	%rd6, [decode_attention_64_fp32_param_1];
	ld.param.u64 	%rd7, [decode_attention_64_fp32_param_2];
	ld.param.u64 	%rd4, [decode_attention_64_fp32_param_3];
	ld.param.u32 	%r14, [decode_attention_64_fp32_param_4];
	ld.param.u32 	%r15, [decode_attention_64_fp32_param_5];
	ld.param.u32 	%r13, [decode_attention_64_fp32_param_6];
	ld.param.u32 	%r16, [decode_attention_64_fp32_param_7];
	ld.param.f32 	%f24, [decode_attention_64_fp32_param_8];
	cvta.to.global.u64 	%rd8, %rd7;
	cvta.to.global.u64 	%rd9, %rd6;
	cvta.to.global.u64 	%rd10, %rd5;
	mov.u32 	%r17, %ctaid.x;
	div.s32 	%r18, %r17, %r14;
	mul.lo.s32 	%r19, %r18, %r14;
	sub.s32 	%r20, %r17, %r19;
	div.s32 	%r21, %r14, %r15;
	div.s32 	%r22, %r20, %r21;
	mov.u32 	%r1, %tid.x;
	mul.wide.s32 	%rd1, %r17, 256;
	add.s64 	%rd11, %rd10, %rd1;
	mul.wide.u32 	%rd12, %r1, 4;
	add.s64 	%rd13, %rd11, %rd12;
	ld.global.nc.f32 	%f25, [%rd13];
	mul.f32 	%f1, %f24, %f25;
	mad.lo.s32 	%r23, %r18, %r15, %r22;
	mul.wide.s32 	%rd14, %r16, %r23;
	shl.b64 	%rd15, %rd14, 8;
	add.s64 	%rd2, %rd9, %rd15;
	add.s64 	%rd3, %rd8, %rd15;
	setp.lt.s32 	%p1, %r13, 1;
	mov.f32 	%f162, 0f00000000;
	mov.f32 	%f163, %f162;
	@%p1 bra 	$L__BB1_13;
	and.b32  	%r2, %r1, 31;
	shr.u32 	%r25, %r1, 3;
	and.b32  	%r26, %r25, 124;
	mov.u32 	%r27, _ZZ24decode_attention_64_implPKfS0_S0_PfiiiifE7smem_qk;
	add.s32 	%r3, %r27, %r26;
	setp.eq.s32 	%p2, %r13, 1;
	mov.f32 	%f160, 0fF149F2CA;
	mov.f32 	%f163, 0f00000000;
	mov.b32 	%r75, 0;
	mov.f32 	%f162, %f163;
	@%p2 bra 	$L__BB1_9;
	and.b32  	%r28, %r13, 2147483646;
	neg.s32 	%r74, %r28;
	mov.f32 	%f160, 0fF149F2CA;
	mov.f32 	%f163, 0f00000000;
	mov.u32 	%r73, %r1;
$L__BB1_3:
	setp.ne.s32 	%p3, %r2, 0;
	add.s32 	%r7, %r73, 64;
	mul.wide.u32 	%rd16, %r73, 4;
	add.s64 	%rd17, %rd2, %rd16;
	ld.global.nc.f32 	%f31, [%rd17];
	mul.f32 	%f32, %f1, %f31;
	mov.b32 	%r29, %f32;
	shfl.sync.down.b32	%r30|%p4, %r29, 16, 31, -1;
	mov.b32 	%f33, %r30;
	add.f32 	%f34, %f32, %f33;
	mov.b32 	%r31, %f34;
	shfl.sync.down.b32	%r32|%p5, %r31, 8, 31, -1;
	mov.b32 	%f35, %r32;
	add.f32 	%f36, %f34, %f35;
	mov.b32 	%r33, %f36;
	shfl.sync.down.b32	%r34|%p6, %r33, 4, 31, -1;
	mov.b32 	%f37, %r34;
	add.f32 	%f38, %f36, %f37;
	mov.b32 	%r35, %f38;
	shfl.sync.down.b32	%r36|%p7, %r35, 2, 31, -1;
	mov.b32 	%f39, %r36;
	add.f32 	%f40, %f38, %f39;
	mov.b32 	%r37, %f40;
	shfl.sync.down.b32	%r38|%p8, %r37, 1, 31, -1;
	mov.b32 	%f41, %r38;
	add.f32 	%f5, %f40, %f41;
	@%p3 bra 	$L__BB1_5;
	st.shared.f32 	[%r3], %f5;
$L__BB1_5:
	setp.ne.s32 	%p9, %r2, 0;
	bar.sync 	0;
	ld.shared.f32 	%f42, [_ZZ24decode_attention_64_implPKfS0_S0_PfiiiifE7smem_qk];
	ld.shared.f32 	%f43, [_ZZ24decode_attention_64_implPKfS0_S0_PfiiiifE7smem_qk+4];
	add.f32 	%f44, %f42, %f43;
	bar.sync 	0;
	max.f32 	%f6, %f160, %f44;
	sub.f32 	%f45, %f160, %f6;
	fma.rn.f32 	%f46, %f45, 0f3BBB989D, 0f3F000000;
	cvt.sat.f32.f32 	%f47, %f46;
	mov.f32 	%f48, 0f4B400001;
	mov.f32 	%f49, 0f437C0000;
	fma.rm.f32 	%f50, %f47, %f49, %f48;
	add.f32 	%f51, %f50, 0fCB40007F;
	neg.f32 	%f52, %f51;
	fma.rn.f32 	%f53, %f45, 0f3FB8AA3B, %f52;
	fma.rn.f32 	%f54, %f45, 0f32A57060, %f53;
	mov.b32 	%r39, %f50;
	shl.b32 	%r40, %r39, 23;
	mov.b32 	%f55, %r40;
	ex2.approx.ftz.f32 	%f56, %f54;
	mul.f32 	%f57, %f56, %f55;
	sub.f32 	%f58, %f44, %f6;
	fma.rn.f32 	%f59, %f58, 0f3BBB989D, 0f3F000000;
	cvt.sat.f32.f32 	%f60, %f59;
	fma.rm.f32 	%f61, %f60, %f49, %f48;
	add.f32 	%f62, %f61, 0fCB40007F;
	neg.f32 	%f63, %f62;
	fma.rn.f32 	%f64, %f58, 0f3FB8AA3B, %f63;
	fma.rn.f32 	%f65, %f58, 0f32A57060, %f64;
	mov.b32 	%r41, %f61;
	shl.b32 	%r42, %r41, 23;
	mov.b32 	%f66, %r42;
	ex2.approx.ftz.f32 	%f67, %f65;
	mul.f32 	%f68, %f67, %f66;
	add.s64 	%rd19, %rd3, %rd16;
	ld.global.nc.f32 	%f69, [%rd19];
	mul.f32 	%f70, %f69, %f68;
	fma.rn.f32 	%f7, %f162, %f57, %f70;
	fma.rn.f32 	%f8, %f163, %f57, %f68;
	mul.wide.u32 	%rd20, %r7, 4;
	add.s64 	%rd21, %rd2, %rd20;
	ld.global.nc.f32 	%f71, [%rd21];
	mul.f32 	%f72, %f1, %f71;
	mov.b32 	%r43, %f72;
	shfl.sync.down.b32	%r44|%p10, %r43, 16, 31, -1;
	mov.b32 	%f73, %r44;
	add.f32 	%f74, %f72, %f73;
	mov.b32 	%r45, %f74;
	shfl.sync.down.b32	%r46|%p11, %r45, 8, 31, -1;
	mov.b32 	%f75, %r46;
	add.f32 	%f76, %f74, %f75;
	mov.b32 	%r47, %f76;
	shfl.sync.down.b32	%r48|%p12, %r47, 4, 31, -1;
	mov.b32 	%f77, %r48;
	add.f32 	%f78, %f76, %f77;
	mov.b32 	%r49, %f78;
	shfl.sync.down.b32	%r50|%p13, %r49, 2, 31, -1;
	mov.b32 	%f79, %r50;
	add.f32 	%f80, %f78, %f79;
	mov.b32 	%r51, %f80;
	shfl.sync.down.b32	%r52|%p14, %r51, 1, 31, -1;
	mov.b32 	%f81, %r52;
	add.f32 	%f9, %f80, %f81;
	@%p9 bra 	$L__BB1_7;
	st.shared.f32 	[%r3], %f9;
$L__BB1_7:
	bar.sync 	0;
	ld.shared.f32 	%f82, [_ZZ24decode_attention_64_implPKfS0_S0_PfiiiifE7smem_qk];
	ld.shared.f32 	%f83, [_ZZ24decode_attention_64_implPKfS0_S0_PfiiiifE7smem_qk+4];
	add.f32 	%f84, %f82, %f83;
	bar.sync 	0;
	max.f32 	%f160, %f6, %f84;
	sub.f32 	%f85, %f6, %f160;
	fma.rn.f32 	%f86, %f85, 0f3BBB989D, 0f3F000000;
	cvt.sat.f32.f32 	%f87, %f86;
	mov.f32 	%f88, 0f4B400001;
	mov.f32 	%f89, 0f437C0000;
	fma.rm.f32 	%f90, %f87, %f89, %f88;
	add.f32 	%f91, %f90, 0fCB40007F;
	neg.f32 	%f92, %f91;
	fma.rn.f32 	%f93, %f85, 0f3FB8AA3B, %f92;
	fma.rn.f32 	%f94, %f85, 0f32A57060, %f93;
	mov.b32 	%r53, %f90;
	shl.b32 	%r54, %r53, 23;
	mov.b32 	%f95, %r54;
	ex2.approx.ftz.f32 	%f96, %f94;
	mul.f32 	%f97, %f96, %f95;
	sub.f32 	%f98, %f84, %f160;
	fma.rn.f32 	%f99, %f98, 0f3BBB989D, 0f3F000000;
	cvt.sat.f32.f32 	%f100, %f99;
	fma.rm.f32 	%f101, %f100, %f89, %f88;
	add.f32 	%f102, %f101, 0fCB40007F;
	neg.f32 	%f103, %f102;
	fma.rn.f32 	%f104, %f98, 0f3FB8AA3B, %f103;
	fma.rn.f32 	%f105, %f98, 0f32A57060, %f104;
	mov.b32 	%r55, %f101;
	shl.b32 	%r56, %r55, 23;
	mov.b32 	%f106, %r56;
	ex2.approx.ftz.f32 	%f107, %f105;
	mul.f32 	%f108, %f107, %f106;
	add.s64 	%rd23, %rd3, %rd20;
	ld.global.nc.f32 	%f109, [%rd23];
	mul.f32 	%f110, %f109, %f108;
	fma.rn.f32 	%f162, %f7, %f97, %f110;
	fma.rn.f32 	%f163, %f8, %f97, %f108;
	add.s32 	%r74, %r74, 2;
	add.s32 	%r73, %r73, 128;
	setp.ne.s32 	%p15, %r74, 0;
	@%p15 bra 	$L__BB1_3;
	shl.b32 	%r57, %r13, 6;
	and.b32  	%r75, %r57, -128;
$L__BB1_9:
	and.b32  	%r58, %r13, 1;
	setp.eq.b32 	%p16, %r58, 1;
	not.pred 	%p17, %p16;
	@%p17 bra 	$L__BB1_13;
	setp.ne.s32 	%p18, %r2, 0;
	add.s32 	%r12, %r75, %r1;
	mul.wide.u32 	%rd24, %r12, 4;
	add.s64 	%rd25, %rd2, %rd24;
	ld.global.nc.f32 	%f111, [%rd25];
	mul.f32 	%f112, %f1, %f111;
	mov.b32 	%r59, %f112;
	shfl.sync.down.b32	%r60|%p19, %r59, 16, 31, -1;
	mov.b32 	%f113, %r60;
	add.f32 	%f114, %f112, %f113;
	mov.b32 	%r61, %f114;
	shfl.sync.down.b32	%r62|%p20, %r61, 8, 31, -1;
	mov.b32 	%f115, %r62;
	add.f32 	%f116, %f114, %f115;
	mov.b32 	%r63, %f116;
	shfl.sync.down.b32	%r64|%p21, %r63, 4, 31, -1;
	mov.b32 	%f117, %r64;
	add.f32 	%f118, %f116, %f117;
	mov.b32 	%r65, %f118;
	shfl.sync.down.b32	%r66|%p22, %r65, 2, 31, -1;
	mov.b32 	%f119, %r66;
	add.f32 	%f120, %f118, %f119;
	mov.b32 	%r67, %f120;
	shfl.sync.down.b32	%r68|%p23, %r67, 1, 31, -1;
	mov.b32 	%f121, %r68;
	add.f32 	%f18, %f120, %f121;
	@%p18 bra 	$L__BB1_12;
	st.shared.f32 	[%r3], %f18;
$L__BB1_12:
	bar.sync 	0;
	ld.shared.f32 	%f122, [_ZZ24decode_attention_64_implPKfS0_S0_PfiiiifE7smem_qk];
	ld.shared.f32 	%f123, [_ZZ24decode_attention_64_implPKfS0_S0_PfiiiifE7smem_qk+4];
	add.f32 	%f124, %f122, %f123;
	bar.sync 	0;
	max.f32 	%f125, %f160, %f124;
	sub.f32 	%f126, %f160, %f125;
	fma.rn.f32 	%f127, %f126, 0f3BBB989D, 0f3F000000;
	cvt.sat.f32.f32 	%f128, %f127;
	mov.f32 	%f129, 0f4B400001;
	mov.f32 	%f130, 0f437C0000;
	fma.rm.f32 	%f131, %f128, %f130, %f129;
	add.f32 	%f132, %f131, 0fCB40007F;
	neg.f32 	%f133, %f132;
	fma.rn.f32 	%f134, %f126, 0f3FB8AA3B, %f133;
	fma.rn.f32 	%f135, %f126, 0f32A57060, %f134;
	mov.b32 	%r69, %f131;
	shl.b32 	%r70, %r69, 23;
	mov.b32 	%f136, %r70;
	ex2.approx.ftz.f32 	%f137, %f135;
	mul.f32 	%f138, %f137, %f136;
	sub.f32 	%f139, %f124, %f125;
	fma.rn.f32 	%f140, %f139, 0f3BBB989D, 0f3F000000;
	cvt.sat.f32.f32 	%f141, %f140;
	fma.rm.f32 	%f142, %f141, %f130, %f129;
	add.f32 	%f143, %f142, 0fCB40007F;
	neg.f32 	%f144, %f143;
	fma.rn.f32 	%f145, %f139, 0f3FB8AA3B, %f144;
	fma.rn.f32 	%f146, %f139, 0f32A57060, %f145;
	mov.b32 	%r71, %f142;
	shl.b32 	%r72, %r71, 23;
	mov.b32 	%f147, %r72;
	ex2.approx.ftz.f32 	%f148, %f146;
	mul.f32 	%f149, %f148, %f147;
	add.s64 	%rd27, %rd3, %rd24;
	ld.global.nc.f32 	%f150, [%rd27];
	mul.f32 	%f151, %f150, %f149;
	fma.rn.f32 	%f162, %f162, %f138, %f151;
	fma.rn.f32 	%f163, %f163, %f138, %f149;
$L__BB1_13:
	cvta.to.global.u64 	%rd28, %rd4;
	add.s64 	%rd29, %rd28, %rd1;
	setp.gt.f32 	%p24, %f163, 0f00000000;
	div.rn.f32 	%f152, %f162, %f163;
	selp.f32 	%f153, %f152, 0f00000000, %p24;
	add.s64 	%rd31, %rd29, %rd12;
	st.global.f32 	[%rd31], %f153;
	ret;

}
	// .globl	decode_attention_128_fp32_graph
.visible .entry decode_attention_128_fp32_graph(
	.param .u64 .ptr .align 1 decode_attention_128_fp32_graph_param_0,
	.param .u64 .ptr .align 1 decode_attention_128_fp32_graph_param_1,
	.param .u64 .ptr .align 1 decode_attention_128_fp32_graph_param_2,
	.param .u64 .ptr .align 1 decode_attention_128_fp32_graph_param_3,
	.param .u32 decode_attention_128_fp32_graph_param_4,
	.param .u32 decode_attention_128_fp32_graph_param_5,
	.param .u64 .ptr .align 1 decode_attention_128_fp32_graph_param_6,
	.param .u32 decode_attention_128_fp32_graph_param_7,
	.param .f32 decode_attention_128_fp32_graph_param_8
)
{
	.reg .pred 	%p<25>;
	.reg .b32 	%r<76>;
	.reg .b32 	%f<176>;
	.reg .b64 	%rd<34>;

	ld.param.u64 	%rd5, [decode_attention_128_fp32_graph_param_0];
	ld.param.u64 	%rd6, [decode_attention_128_fp32_graph_param_1];
	ld.param.u64 	%rd7, [decode_attention_128_fp32_graph_param_2];
	ld.param.u64 	%rd4, [decode_attention_128_fp32_graph_param_3];
	ld.param.u32 	%r14, [decode_attention_128_fp32_graph_param_4];
	ld.param.u32 	%r15, [decode_attention_128_fp32_graph_param_5];
	ld.param.u64 	%rd8, [decode_attention_128_fp32_graph_param_6];
	ld.param.u32 	%r16, [decode_attention_128_fp32_graph_param_7];
	ld.param.f32 	%f24, [decode_attention_128_fp32_graph_param_8];
	cvta.to.global.u64 	%rd9, %rd7;
	cvta.to.global.u64 	%rd10, %rd6;
	cvta.to.global.u64 	%rd11, %rd5;
	cvta.to.global.u64 	%rd12, %rd8;
	ld.global.u32 	%r1, [%rd12];
	mov.u32 	%r17, %ctaid.x;
	div.s32 	%r18, %r17, %r14;
	mul.lo.s32 	%r19, %r18, %r14;
	sub.s32 	%r20, %r17, %r19;
	div.s32 	%r21, %r14, %r15;
	div.s32 	%r22, %r20, %r21;
	mov.u32 	%r2, %tid.x;
	mul.wide.s32 	%rd1, %r17, 512;
	add.s64 	%rd13, %rd11, %rd1;
	mul.wide.u32 	%rd14, %r2, 4;
	add.s64 	%rd15, %rd13, %rd14;
	ld.global.nc.f32 	%f25, [%rd15];
	mul.f32 	%f1, %f24, %f25;
	mad.lo.s32 	%r23, %r18, %r15, %r22;
	mul.wide.s32 	%rd16, %r16, %r23;
	shl.b64 	%rd17, %rd16, 9;
	add.s64 	%rd2, %rd10, %rd17;
	add.s64 	%rd3, %rd9, %rd17;
	setp.lt.s32 	%p1, %r1, 1;
	mov.f32 	%f174, 0f00000000;
	mov.f32 	%f175, %f174;
	@%p1 bra 	$L__BB2_13;
	and.b32  	%r3, %r2, 31;
	shr.u32 	%r25, %r2, 3;
	and.b32  	%r26, %r25, 124;
	mov.u32 	%r27, _ZZ25decode_attention_128_implPKfS0_S0_PfiiiifE7smem_qk;
	add.s32 	%r4, %r27, %r26;
	setp.eq.s32 	%p2, %r1, 1;
	mov.f32 	%f172, 0fF149F2CA;
	mov.f32 	%f175, 0f00000000;
	mov.b32 	%r75, 0;
	mov.f32 	%f174, %f175;
	@%p2 bra 	$L__BB2_9;
	and.b32  	%r28, %r1, 2147483646;
	neg.s32 	%r74, %r28;
	mov.f32 	%f172, 0fF149F2CA;
	mov.f32 	%f175, 0f00000000;
	mov.u32 	%r73, %r2;
$L__BB2_3:
	setp.ne.s32 	%p3, %r3, 0;
	add.s32 	%r8, %r73, 128;
	mul.wide.u32 	%rd18, %r73, 4;
	add.s64 	%rd19, %rd2, %rd18;
	ld.global.nc.f32 	%f31, [%rd19];
	mul.f32 	%f32, %f1, %f31;
	mov.b32 	%r29, %f32;
	shfl.sync.down.b32	%r30|%p4, %r29, 16, 31, -1;
	mov.b32 	%f33, %r30;
	add.f32 	%f34, %f32, %f33;
	mov.b32 	%r31, %f34;
	shfl.sync.down.b32	%r32|%p5, %r31, 8, 31, -1;
	mov.b32 	%f35, %r32;
	add.f32 	%f36, %f34, %f35;
	mov.b32 	%r33, %f36;
	shfl.sync.down.b32	%r34|%p6, %r33, 4, 31, -1;
	mov.b32 	%f37, %r34;
	add.f32 	%f38, %f36, %f37;
	mov.b32 	%r35, %f38;
	shfl.sync.down.b32	%r36|%p7, %r35, 2, 31, -1;
	mov.b32 	%f39, %r36;
	add.f32 	%f40, %f38, %f39;
	mov.b32 	%r37, %f40;
	shfl.sync.down.b32	%r38|%p8, %r37, 1, 31, -1;
	mov.b32 	%f41, %r38;
	add.f32 	%f5, %f40, %f41;
	@%p3 bra 	$L__BB2_5;
	st.shared.f32 	[%r4], %f5;
$L__BB2_5:
	setp.ne.s32 	%p9, %r3, 0;
	bar.sync 	0;
	ld.shared.f32 	%f42, [_ZZ25decode_attention_128_implPKfS0_S0_PfiiiifE7smem_qk];
	ld.shared.f32 	%f43, [_ZZ25decode_attention_128_implPKfS0_S0_PfiiiifE7smem_qk+4];
	add.f32 	%f44, %f42, %f43;
	ld.shared.f32 	%f45, [_ZZ25decode_attention_128_implPKfS0_S0_PfiiiifE7smem_qk+8];
	add.f32 	%f46, %f44, %f45;
	ld.shared.f32 	%f47, [_ZZ25decode_attention_128_implPKfS0_S0_PfiiiifE7smem_qk+12];
	add.f32 	%f48, %f46, %f47;
	bar.sync 	0;
	max.f32 	%f6, %f172, %f48;
	sub.f32 	%f49, %f172, %f6;
	fma.rn.f32 	%f50, %f49, 0f3BBB989D, 0f3F000000;
	cvt.sat.f32.f32 	%f51, %f50;
	mov.f32 	%f52, 0f4B400001;
	mov.f32 	%f53, 0f437C0000;
	fma.rm.f32 	%f54, %f51, %f53, %f52;
	add.f32 	%f55, %f54, 0fCB40007F;
	neg.f32 	%f56, %f55;
	fma.rn.f32 	%f57, %f49, 0f3FB8AA3B, %f56;
	fma.rn.f32 	%f58, %f49, 0f32A57060, %f57;
	mov.b32 	%r39, %f54;
	shl.b32 	%r40, %r39, 23;
	mov.b32 	%f59, %r40;
	ex2.approx.ftz.f32 	%f60, %f58;
	mul.f32 	%f61, %f60, %f59;
	sub.f32 	%f62, %f48, %f6;
	fma.rn.f32 	%f63, %f62, 0f3BBB989D, 0f3F000000;
	cvt.sat.f32.f32 	%f64, %f63;
	fma.rm.f32 	%f65, %f64, %f53, %f52;
	add.f32 	%f66, %f65, 0fCB40007F;
	neg.f32 	%f67, %f66;
	fma.rn.f32 	%f68, %f62, 0f3FB8AA3B, %f67;
	fma.rn.f32 	%f69, %f62, 0f32A57060, %f68;
	mov.b32 	%r41, %f65;
	shl.b32 	%r42, %r41, 23;
	mov.b32 	%f70, %r42;
	ex2.approx.ftz.f32 	%f71, %f69;
	mul.f32 	%f72, %f71, %f70;
	add.s64 	%rd21, %rd3, %rd18;
	ld.global.nc.f32 	%f73, [%rd21];
	mul.f32 	%f74, %f73, %f72;
	fma.rn.f32 	%f7, %f174, %f61, %f74;
	fma.rn.f32 	%f8, %f175, %f61, %f72;
	mul.wide.u32 	%rd22, %r8, 4;
	add.s64 	%rd23, %rd2, %rd22;
	ld.global.nc.f32 	%f75, [%rd23];
	mul.f32 	%f76, %f1, %f75;
	mov.b32 	%r43, %f76;
	shfl.sync.down.b32	%r44|%p10, %r43, 16, 31, -1;
	mov.b32 	%f77, %r44;
	add.f32 	%f78, %f76, %f77;
	mov.b32 	%r45, %f78;
	shfl.sync.down.b32	%r46|%p11, %r45, 8, 31, -1;
	mov.b32 	%f79, %r46;
	add.f32 	%f80, %f78, %f79;
	mov.b32 	%r47, %f80;
	shfl.sync.down.b32	%r48|%p12, %r47, 4, 31, -1;
	mov.b32 	%f81, %r48;
	add.f32 	%f82, %f80, %f81;
	mov.b32 	%r49, %f82;
	shfl.sync.down.b32	%r50|%p13, %r49, 2, 31, -1;
	mov.b32 	%f83, %r50;
	add.f32 	%f84, %f82, %f83;
	mov.b32 	%r51, %f84;
	shfl.sync.down.b32	%r52|%p14, %r51, 1, 31, -1;
	mov.b32 	%f85, %r52;
	add.f32 	%f9, %f84, %f85;
	@%p9 bra 	$L__BB2_7;
	st.shared.f32 	[%r4], %f9;
$L__BB2_7:
	bar.sync 	0;
	ld.shared.f32 	%f86, [_ZZ25decode_attention_128_implPKfS0_S0_PfiiiifE7smem_qk];
	ld.shared.f32 	%f87, [_ZZ25decode_attention_128_implPKfS0_S0_PfiiiifE7smem_qk+4];
	add.f32 	%f88, %f86, %f87;
	ld.shared.f32 	%f89, [_ZZ25decode_attention_128_implPKfS0_S0_PfiiiifE7smem_qk+8];
	add.f32 	%f90, %f88, %f89;
	ld.shared.f32 	%f91, [_ZZ25decode_attention_128_implPKfS0_S0_PfiiiifE7smem_qk+12];
	add.f32 	%f92, %f90, %f91;
	bar.sync 	0;
	max.f32 	%f172, %f6, %f92;
	sub.f32 	%f93, %f6, %f172;
	fma.rn.f32 	%f94, %f93, 0f3BBB989D, 0f3F000000;
	cvt.sat.f32.f32 	%f95, %f94;
	mov.f32 	%f96, 0f4B400001;
	mov.f32 	%f97, 0f437C0000;
	fma.rm.f32 	%f98, %f95, %f97, %f96;
	add.f32 	%f99, %f98, 0fCB40007F;
	neg.f32 	%f100, %f99;
	fma.rn.f32 	%f101, %f93, 0f3FB8AA3B, %f100;
	fma.rn.f32 	%f102, %f93, 0f32A57060, %f101;
	mov.b32 	%r53, %f98;
	shl.b32 	%r54, %r53, 23;
	mov.b32 	%f103, %r54;
	ex2.approx.ftz.f32 	%f104, %f102;
	mul.f32 	%f105, %f104, %f103;
	sub.f32 	%f106, %f92, %f172;
	fma.rn.f32 	%f107, %f106, 0f3BBB989D, 0f3F000000;
	cvt.sat.f32.f32 	%f108, %f107;
	fma.rm.f32 	%f109, %f108, %f97, %f96;
	add.f32 	%f110, %f109, 0fCB40007F;
	neg.f32 	%f111, %f110;
	fma.rn.f32 	%f112, %f106, 0f3FB8AA3B, %f111;
	fma.rn.f32 	%f113, %f106, 0f32A57060, %f112;
	mov.b32 	%r55, %f109;
	shl.b32 	%r56, %r55, 23;
	mov.b32 	%f114, %r56;
	ex2.approx.ftz.f32 	%f115, %f113;
	mul.f32 	%f116, %f115, %f114;
	add.s64 	%rd25, %rd3, %rd22;
	ld.global.nc.f32 	%f117, [%rd25];
	mul.f32 	%f118, %f117, %f116;
	fma.rn.f32 	%f174, %f7, %f105, %f118;
	fma.rn.f32 	%f175, %f8, %f105, %f116;
	add.s32 	%r74, %r74, 2;
	add.s32 	%r73, %r73, 256;
	setp.ne.s32 	%p15, %r74, 0;
	@%p15 bra 	$L__BB2_3;
	shl.b32 	%r57, %r1, 7;
	and.b32  	%r75, %r57, -256;
$L__BB2_9:
	and.b32  	%r58, %r1, 1;
	setp.eq.b32 	%p16, %r58, 1;
	not.pred 	%p17, %p16;
	@%p17 bra 	$L__BB2_13;
	setp.ne.s32 	%p18, %r3, 0;
	add.s32 	%r13, %r75, %r2;
	mul.wide.u32 	%rd26, %r13, 4;
	add.s64 	%rd27, %rd2, %rd26;
	ld.global.nc.f32 	%f119, [%rd27];
	mul.f32 	%f120, %f1, %f119;
	mov.b32 	%r59, %f120;
	shfl.sync.down.b32	%r60|%p19, %r59, 16, 31, -1;
	mov.b32 	%f121, %r60;
	add.f32 	%f122, %f120, %f121;
	mov.b32 	%r61, %f122;
	shfl.sync.down.b32	%r62|%p20, %r61, 8, 31, -1;
	mov.b32 	%f123, %r62;
	add.f32 	%f124, %f122, %f123;
	mov.b32 	%r63, %f124;
	shfl.sync.down.b32	%r64|%p21, %r63, 4, 31, -1;
	mov.b32 	%f125, %r64;
	add.f32 	%f126, %f124, %f125;
	mov.b32 	%r65, %f126;
	shfl.sync.down.b32	%r66|%p22, %r65, 2, 31, -1;
	mov.b32 	%f127, %r66;
	add.f32 	%f128, %f126, %f127;
	mov.b32 	%r67, %f128;
	shfl.sync.down.b32	%r68|%p23, %r67, 1, 31, -1;
	mov.b32 	%f129, %r68;
	add.f32 	%f18, %f128, %f129;
	@%p18 bra 	$L__BB2_12;
	st.shared.f32 	[%r4], %f18;
$L__BB2_12:
	bar.sync 	0;
	ld.shared.f32 	%f130, [_ZZ25decode_attention_128_implPKfS0_S0_PfiiiifE7smem_qk];
	ld.shared.f32 	%f131, [_ZZ25decode_attention_128_implPKfS0_S0_PfiiiifE7smem_qk+4];
	add.f32 	%f132, %f130, %f131;
	ld.shared.f32 	%f133, [_ZZ25decode_attention_128_implPKfS0_S0_PfiiiifE7smem_qk+8];
	add.f32 	%f134, %f132, %f133;
	ld.shared.f32 	%f135, [_ZZ25decode_attention_128_implPKfS0_S0_PfiiiifE7smem_qk+12];
	add.f32 	%f136, %f134, %f135;
	bar.sync 	0;
	max.f32 	%f137, %f172, %f136;
	sub.f32 	%f138, %f172, %f137;
	fma.rn.f32 	%f139, %f138, 0f3BBB989D, 0f3F000000;
	cvt.sat.f32.f32 	%f140, %f139;
	mov.f32 	%f141, 0f4B400001;
	mov.f32 	%f142, 0f437C0000;
	fma.rm.f32 	%f143, %f140, %f142, %f141;
	add.f32 	%f144, %f143, 0fCB40007F;
	neg.f32 	%f145, %f144;
	fma.rn.f32 	%f146, %f138, 0f3FB8AA3B, %f145;
	fma.rn.f32 	%f147, %f138, 0f32A57060, %f146;
	mov.b32 	%r69, %f143;
	shl.b32 	%r70, %r69, 23;
	mov.b32 	%f148, %r70;
	ex2.approx.ftz.f32 	%f149, %f147;
	mul.f32 	%f150, %f149, %f148;
	sub.f32 	%f151, %f136, %f137;
	fma.rn.f32 	%f152, %f151, 0f3BBB989D, 0f3F000000;
	cvt.sat.f32.f32 	%f153, %f152;
	fma.rm.f32 	%f154, %f153, %f142, %f141;
	add.f32 	%f155, %f154, 0fCB40007F;
	neg.f32 	%f156, %f155;
	fma.rn.f32 	%f157, %f151, 0f3FB8AA3B, %f156;
	fma.rn.f32 	%f158, %f151, 0f32A57060, %f157;
	mov.b32 	%r71, %f154;
	shl.b32 	%r72, %r71, 23;
	mov.b32 	%f159, %r72;
	ex2.approx.ftz.f32 	%f160, %f158;
	mul.f32 	%f161, %f160, %f159;
	add.s64 	%rd29, %rd3, %rd26;
	ld.global.nc.f32 	%f162, [%rd29];
	mul.f32 	%f163, %f162, %f161;
	fma.rn.f32 	%f174, %f174, %f150, %f163;
	fma.rn.f32 	%f175, %f175, %f150, %f161;
$L__BB2_13:
	cvta.to.global.u64 	%rd30, %rd4;
	add.s64 	%rd31, %rd30, %rd1;
	setp.gt.f32 	%p24, %f175, 0f00000000;
	div.rn.f32 	%f164, %f174, %f175;
	selp.f32 	%f165, %f164, 0f00000000, %p24;
	add.s64 	%rd33, %rd31, %rd14;
	st.global.f32 	[%rd33], %f165;
	ret;

}
	// .globl	decode_attention_64_fp32_graph
.visible .entry decode_attention_64_fp32_graph(
	.param .u64 .ptr .align 1 decode_attention_64_fp32_graph_param_0,
	.param .u64 .ptr .align 1 decode_attention_64_fp32_graph_param_1,
	.param .u64 .ptr .align 1 decode_attention_64_fp32_graph_param_2,
	.param .u64 .ptr .align 1 decode_attention_64_fp32_graph_param_3,
	.param .u32 decode_attention_64_fp32_graph_param_4,
	.param .u32 decode_attention_64_fp32_graph_param_5,
	.param .u64 .ptr .align 1 decode_attention_64_fp32_graph_param_6,
	.param .u32 decode_attention_64_fp32_graph_param_7,
	.param .f32 decode_attention_64_fp32_graph_param_8
)
{
	.reg .pred 	%p<25>;
	.reg .b32 	%r<76>;
	.reg .b32 	%f<164>;
	.reg .b64 	%rd<34>;

	ld.param.u64 	%rd5, [decode_attention_64_fp32_graph_param_0];
	ld.param.u64 	%rd6, [decode_attention_64_fp32_graph_param_1];
	ld.param.u64 	%rd7, [decode_attention_64_fp32_graph_param_2];
	ld.param.u64 	%rd4, [decode_attention_64_fp32_graph_param_3];
	ld.param.u32 	%r14, [decode_attention_64_fp32_graph_param_4];
	ld.param.u32 	%r15, [decode_attention_64_fp32_graph_param_5];
	ld.param.u64 	%rd8, [decode_attention_64_fp32_graph_param_6];
	ld.param.u32 	%r16, [decode_attention_64_fp32_graph_param_7];
	ld.param.f32 	%f24, [decode_attention_64_fp32_graph_param_8];
	cvta.to.global.u64 	%rd9, %rd7;
	cvta.to.global.u64 	%rd10, %rd6;
	cvta.to.global.u64 	%rd11, %rd5;
	cvta.to.global.u64 	%rd12, %rd8;
	ld.global.u32 	%r1, [%rd12];
	mov.u32 	%r17, %ctaid.x;
	div.s32 	%r18, %r17, %r14;
	mul.lo.s32 	%r19, %r18, %r14;
	sub.s32 	%r20, %r17, %r19;
	div.s32 	%r21, %r14, %r15;
	div.s32 	%r22, %r20, %r21;
	mov.u32 	%r2, %tid.x;
	mul.wide.s32 	%rd1, %r17, 256;
	add.s64 	%rd13, %rd11, %rd1;
	mul.wide.u32 	%rd14, %r2, 4;
	add.s64 	%rd15, %rd13, %rd14;
	ld.global.nc.f32 	%f25, [%rd15];
	mul.f32 	%f1, %f24, %f25;
	mad.lo.s32 	%r23, %r18, %r15, %r22;
	mul.wide.s32 	%rd16, %r16, %r23;
	shl.b64 	%rd17, %rd16, 8;
	add.s64 	%rd2, %rd10, %rd17;
	add.s64 	%rd3, %rd9, %rd17;
	setp.lt.s32 	%p1, %r1, 1;
	mov.f32 	%f162, 0f00000000;
	mov.f32 	%f163, %f162;
	@%p1 bra 	$L__BB3_13;
	and.b32  	%r3, %r2, 31;
	shr.u32 	%r25, %r2, 3;
	and.b32  	%r26, %r25, 124;
	mov.u32 	%r27, _ZZ24decode_attention_64_implPKfS0_S0_PfiiiifE7smem_qk;
	add.s32 	%r4, %r27, %r26;
	setp.eq.s32 	%p2, %r1, 1;
	mov.f32 	%f160, 0fF149F2CA;
	mov.f32 	%f163, 0f00000000;
	mov.b32 	%r75, 0;
	mov.f32 	%f162, %f163;
	@%p2 bra 	$L__BB3_9;
	and.b32  	%r28, %r1, 2147483646;
	neg.s32 	%r74, %r28;
	mov.f32 	%f160, 0fF149F2CA;
	mov.f32 	%f163, 0f00000000;
	mov.u32 	%r73, %r2;
$L__BB3_3:
	setp.ne.s32 	%p3, %r3, 0;
	add.s32 	%r8, %r73, 64;
	mul.wide.u32 	%rd18, %r73, 4;
	add.s64 	%rd19, %rd2, %rd18;
	ld.global.nc.f32 	%f31, [%rd19];
	mul.f32 	%f32, %f1, %f31;
	mov.b32 	%r29, %f32;
	shfl.sync.down.b32	%r30|%p4, %r29, 16, 31, -1;
	mov.b32 	%f33, %r30;
	add.f32 	%f34, %f32, %f33;
	mov.b32 	%r31, %f34;
	shfl.sync.down.b32	%r32|%p5, %r31, 8, 31, -1;
	mov.b32 	%f35, %r32;
	add.f32 	%f36, %f34, %f35;
	mov.b32 	%r33, %f36;
	shfl.sync.down.b32	%r34|%p6, %r33, 4, 31, -1;
	mov.b32 	%f37, %r34;
	add.f32 	%f38, %f36, %f37;
	mov.b32 	%r35, %f38;
	shfl.sync.down.b32	%r36|%p7, %r35, 2, 31, -1;
	mov.b32 	%f39, %r36;
	add.f32 	%f40, %f38, %f39;
	mov.b32 	%r37, %f40;
	shfl.sync.down.b32	%r38|%p8, %r37, 1, 31, -1;
	mov.b32 	%f41, %r38;
	add.f32 	%f5, %f40, %f41;
	@%p3 bra 	$L__BB3_5;
	st.shared.f32 	[%r4], %f5;
$L__BB3_5:
	setp.ne.s32 	%p9, %r3, 0;
	bar.sync 	0;
	ld.shared.f32 	%f42, [_ZZ24decode_attention_64_implPKfS0_S0_PfiiiifE7smem_qk];
	ld.shared.f32 	%f43, [_ZZ24decode_attention_64_implPKfS0_S0_PfiiiifE7smem_qk+4];
	add.f32 	%f44, %f42, %f43;
	bar.sync 	0;
	max.f32 	%f6, %f160, %f44;
	sub.f32 	%f45, %f160, %f6;
	fma.rn.f32 	%f46, %f45, 0f3BBB989D, 0f3F000000;
	cvt.sat.f32.f32 	%f47, %f46;
	mov.f32 	%f48, 0f4B400001;
	mov.f32 	%f49, 0f437C0000;
	fma.rm.f32 	%f50, %f47, %f49, %f48;
	add.f32 	%f51, %f50, 0fCB40007F;
	neg.f32 	%f52, %f51;
	fma.rn.f32 	%f53, %f45, 0f3FB8AA3B, %f52;
	fma.rn.f32 	%f54, %f45, 0f32A57060, %f53;
	mov.b32 	%r39, %f50;
	shl.b32 	%r40, %r39, 23;
	mov.b32 	%f55, %r40;
	ex2.approx.ftz.f32 	%f56, %f54;
	mul.f32 	%f57, %f56, %f55;
	sub.f32 	%f58, %f44, %f6;
	fma.rn.f32 	%f59, %f58, 0f3BBB989D, 0f3F000000;
	cvt.sat.f32.f32 	%f60, %f59;
	fma.rm.f32 	%f61, %f60, %f49, %f48;
	add.f32 	%f62, %f61, 0fCB40007F;
	neg.f32 	%f63, %f62;
	fma.rn.f32 	%f64, %f58, 0f3FB8AA3B, %f63;
	fma.rn.f32 	%f65, %f58, 0f32A57060, %f64;
	mov.b32 	%r41, %f61;
	shl.b32 	%r42, %r41, 23;
	mov.b32 	%f66, %r42;
	ex2.approx.ftz.f32 	%f67, %f65;
	mul.f32 	%f68, %f67, %f66;
	add.s64 	%rd21, %rd3, %rd18;
	ld.global.nc.f32 	%f69, [%rd21];
	mul.f32 	%f70, %f69, %f68;
	fma.rn.f32 	%f7, %f162, %f57, %f70;
	fma.rn.f32 	%f8, %f163, %f57, %f68;
	mul.wide.u32 	%rd22, %r8, 4;
	add.s64 	%rd23, %rd2, %rd22;
	ld.global.nc.f32 	%f71, [%rd23];
	mul.f32 	%f72, %f1, %f71;
	mov.b32 	%r43, %f72;
	shfl.sync.down.b32	%r44|%p10, %r43, 16, 31, -1;
	mov.b32 	%f73, %r44;
	add.f32 	%f74, %f72, %f73;
	mov.b32 	%r45, %f74;
	shfl.sync.down.b32	%r46|%p11, %r45, 8, 31, -1;
	mov.b32 	%f75, %r46;
	add.f32 	%f76, %f74, %f75;
	mov.b32 	%r47, %f76;
	shfl.sync.down.b32	%r48|%p12, %r47, 4, 31, -1;
	mov.b32 	%f77, %r48;
	add.f32 	%f78, %f76, %f77;
	mov.b32 	%r49, %f78;
	shfl.sync.down.b32	%r50|%p13, %r49, 2, 31, -1;
	mov.b32 	%f79, %r50;
	add.f32 	%f80, %f78, %f79;
	mov.b32 	%r51, %f80;
	shfl.sync.down.b32	%r52|%p14, %r51, 1, 31, -1;
	mov.b32 	%f81, %r52;
	add.f32 	%f9, %f80, %f81;
	@%p9 bra 	$L__BB3_7;
	st.shared.f32 	[%r4], %f9;
$L__BB3_7:
	bar.sync 	0;
	ld.shared.f32 	%f82, [_ZZ24decode_attention_64_implPKfS0_S0_PfiiiifE7smem_qk];
	ld.shared.f32 	%f83, [_ZZ24decode_attention_64_implPKfS0_S0_PfiiiifE7smem_qk+4];
	add.f32 	%f84, %f82, %f83;
	bar.sync 	0;
	max.f32 	%f160, %f6, %f84;
	sub.f32 	%f85, %f6, %f160;
	fma.rn.f32 	%f86, %f85, 0f3BBB989D, 0f3F000000;
	cvt.sat.f32.f32 	%f87, %f86;
	mov.f32 	%f88, 0f4B400001;
	mov.f32 	%f89, 0f437C0000;
	fma.rm.f32 	%f90, %f87, %f89, %f88;
	add.f32 	%f91, %f90, 0fCB40007F;
	neg.f32 	%f92, %f91;
	fma.rn.f32 	%f93, %f85, 0f3FB8AA3B, %f92;
	fma.rn.f32 	%f94, %f85, 0f32A57060, %f93;
	mov.b32 	%r53, %f90;
	shl.b32 	%r54, %r53, 23;
	mov.b32 	%f95, %r54;
	ex2.approx.ftz.f32 	%f96, %f94;
	mul.f32 	%f97, %f96, %f95;
	sub.f32 	%f98, %f84, %f160;
	fma.rn.f32 	%f99, %f98, 0f3BBB989D, 0f3F000000;
	cvt.sat.f32.f32 	%f100, %f99;
	fma.rm.f32 	%f101, %f100, %f89, %f88;
	add.f32 	%f102, %f101, 0fCB40007F;
	neg.f32 	%f103, %f102;
	fma.rn.f32 	%f104, %f98, 0f3FB8AA3B, %f103;
	fma.rn.f32 	%f105, %f98, 0f32A57060, %f104;
	mov.b32 	%r55, %f101;
	shl.b32 	%r56, %r55, 23;
	mov.b32 	%f106, %r56;
	ex2.approx.ftz.f32 	%f107, %f105;
	mul.f32 	%f108, %f107, %f106;
	add.s64 	%rd25, %rd3, %rd22;
	ld.global.nc.f32 	%f109, [%rd25];
	mul.f32 	%f110, %f109, %f108;
	fma.rn.f32 	%f162, %f7, %f97, %f110;
	fma.rn.f32 	%f163, %f8, %f97, %f108;
	add.s32 	%r74, %r74, 2;
	add.s32 	%r73, %r73, 128;
	setp.ne.s32 	%p15, %r74, 0;
	@%p15 bra 	$L__BB3_3;
	shl.b32 	%r57, %r1, 6;
	and.b32  	%r75, %r57, -128;
$L__BB3_9:
	and.b32  	%r58, %r1, 1;
	setp.eq.b32 	%p16, %r58, 1;
	not.pred 	%p17, %p16;
	@%p17 bra 	$L__BB3_13;
	setp.ne.s32 	%p18, %r3, 0;
	add.s32 	%r13, %r75, %r2;
	mul.wide.u32 	%rd26, %r13, 4;
	add.s64 	%rd27, %rd2, %rd26;
	ld.global.nc.f32 	%f111, [%rd27];
	mul.f32 	%f112, %f1, %f111;
	mov.b32 	%r59, %f112;
	shfl.sync.down.b32	%r60|%p19, %r59, 16, 31, -1;
	mov.b32 	%f113, %r60;
	add.f32 	%f114, %f112, %f113;
	mov.b32 	%r61, %f114;
	shfl.sync.down.b32	%r62|%p20, %r61, 8, 31, -1;
	mov.b32 	%f115, %r62;
	add.f32 	%f116, %f114, %f115;
	mov.b32 	%r63, %f116;
	shfl.sync.down.b32	%r64|%p21, %r63, 4, 31, -1;
	mov.b32 	%f117, %r64;
	add.f32 	%f118, %f116, %f117;
	mov.b32 	%r65, %f118;
	shfl.sync.down.b32	%r66|%p22, %r65, 2, 31, -1;
	mov.b32 	%f119, %r66;
	add.f32 	%f120, %f118, %f119;
	mov.b32 	%r67, %f120;
	shfl.sync.down.b32	%r68|%p23, %r67, 1, 31, -1;
	mov.b32 	%f121, %r68;
	add.f32 	%f18, %f120, %f121;
	@%p18 bra 	$L__BB3_12;
	st.shared.f32 	[%r4], %f18;
$L__BB3_12:
	bar.sync 	0;
	ld.shared.f32 	%f122, [_ZZ24decode_attention_64_implPKfS0_S0_PfiiiifE7smem_qk];
	ld.shared.f32 	%f123, [_ZZ24decode_attention_64_implPKfS0_S0_PfiiiifE7smem_qk+4];
	add.f32 	%f124, %f122, %f123;
	bar.sync 	0;
	max.f32 	%f125, %f160, %f124;
	sub.f32 	%f126, %f160, %f125;
	fma.rn.f32 	%f127, %f126, 0f3BBB989D, 0f3F000000;
	cvt.sat.f32.f32 	%f128, %f127;
	mov.f32 	%f129, 0f4B400001;
	mov.f32 	%f130, 0f437C0000;
	fma.rm.f32 	%f131, %f128, %f130, %f129;
	add.f32 	%f132, %f131, 0fCB40007F;
	neg.f32 	%f133, %f132;
	fma.rn.f32 	%f134, %f126, 0f3FB8AA3B, %f133;
	fma.rn.f32 	%f135, %f126, 0f32A57060, %f134;
	mov.b32 	%r69, %f131;
	shl.b32 	%r70, %r69, 23;
	mov.b32 	%f136, %r70;
	ex2.approx.ftz.f32 	%f137, %f135;
	mul.f32 	%f138, %f137, %f136;
	sub.f32 	%f139, %f124, %f125;
	fma.rn.f32 	%f140, %f139, 0f3BBB989D, 0f3F000000;
	cvt.sat.f32.f32 	%f141, %f140;
	fma.rm.f32 	%f142, %f141, %f130, %f129;
	add.f32 	%f143, %f142, 0fCB40007F;
	neg.f32 	%f144, %f143;
	fma.rn.f32 	%f145, %f139, 0f3FB8AA3B, %f144;
	fma.rn.f32 	%f146, %f139, 0f32A57060, %f145;
	mov.b32 	%r71, %f142;
	shl.b32 	%r72, %r71, 23;
	mov.b32 	%f147, %r72;
	ex2.approx.ftz.f32 	%f148, %f146;
	mul.f32 	%f149, %f148, %f147;
	add.s64 	%rd29, %rd3, %rd26;
	ld.global.nc.f32 	%f150, [%rd29];
	mul.f32 	%f151, %f150, %f149;
	fma.rn.f32 	%f162, %f162, %f138, %f151;
	fma.rn.f32 	%f163, %f163, %f138, %f149;
$L__BB3_13:
	cvta.to.global.u64 	%rd30, %rd4;
	add.s64 	%rd31, %rd30, %rd1;
	setp.gt.f32 	%p24, %f163, 0f00000000;
	div.rn.f32 	%f152, %f162, %f163;
	selp.f32 	%f153, %f152, 0f00000000, %p24;
	add.s64 	%rd33, %rd31, %rd14;
	st.global.f32 	[%rd33], %f153;
	ret;

}


// ===== COMPILED SASS (sm_100) =====

	.target	sm_100

	.elftype	@"ET_EXEC"


//--------------------- .note.nv.tkinfo           --------------------------
	.section	.note.nv.tkinfo,"",@"SHT_NOTE"
	.sectionflags	@"SHF_NOTE_NV_TKINFO"
	.tkinfo
        /*0018*/ 	.word	0x00000002
        /*0030*/ 	.string	""
        /*0030*/ 	.string	"ptxas"
        /*0030*/ 	.string	"Cuda compilation tools, release 13.0, V13.0.88"
        /*0030*/ 	.string	"Build cuda_13.0.r13.0/compiler.36424714_0"
        /*0030*/ 	.string	"-arch sm_100 -m 64 "



//--------------------- .note.nv.cuinfo           --------------------------
	.section	.note.nv.cuinfo,"",@"SHT_NOTE"
	.sectionflags	@"SHF_NOTE_NV_CUINFO"
        /*0018*/ 	.short	0x0002
        /*001a*/ 	.short	0x0064
        /*001c*/ 	.short	0x0082
	.zero		2


//--------------------- .nv.info                  --------------------------
	.section	.nv.info,"",@"SHT_CUDA_INFO"
	.align	4


	//----- nvinfo : EIATTR_REGCOUNT
	.align		4
        /*0000*/ 	.byte	0x04, 0x2f
        /*0002*/ 	.short	(.L_1 - .L_0)
	.align		4
.L_0:
        /*0004*/ 	.word	index@(decode_attention_128_fp32)
        /*0008*/ 	.word	0x0000001f


	//----- nvinfo : EIATTR_FRAME_SIZE
	.align		4
.L_1:
        /*000c*/ 	.byte	0x04, 0x11
        /*000e*/ 	.short	(.L_3 - .L_2)
	.align		4
.L_2:
        /*0010*/ 	.word	index@($__internal_3_$__cuda_sm3x_div_rn_noftz_f32_slowpath)
        /*0014*/ 	.word	0x00000000


	//----- nvinfo : EIATTR_FRAME_SIZE
	.align		4
.L_3:
        /*0018*/ 	.byte	0x04, 0x11
        /*001a*/ 	.short	(.L_5 - .L_4)
	.align		4
.L_4:
        /*001c*/ 	.word	index@(decode_attention_128_fp32)
        /*0020*/ 	.word	0x00000000


	//----- nvinfo : EIATTR_REGCOUNT
	.align		4
.L_5:
        /*0024*/ 	.byte	0x04, 0x2f
        /*0026*/ 	.short	(.L_7 - .L_6)
	.align		4
.L_6:
        /*0028*/ 	.word	index@(decode_attention_64_fp32)
        /*002c*/ 	.word	0x0000001f


	//----- nvinfo : EIATTR_FRAME_SIZE
	.align		4
.L_7:
        /*0030*/ 	.byte	0x04, 0x11
        /*0032*/ 	.short	(.L_9 - .L_8)
	.align		4
.L_8:
        /*0034*/ 	.word	index@($__internal_2_$__cuda_sm3x_div_rn_noftz_f32_slowpath)
        /*0038*/ 	.word	0x00000000


	//----- nvinfo : EIATTR_FRAME_SIZE
	.align		4
.L_9:
        /*003c*/ 	.byte	0x04, 0x11
        /*003e*/ 	.short	(.L_11 - .L_10)
	.align		4
.L_10:
        /*0040*/ 	.word	index@(decode_attention_64_fp32)
        /*0044*/ 	.word	0x00000000


	//----- nvinfo : EIATTR_REGCOUNT
	.align		4
.L_11:
        /*0048*/ 	.byte	0x04, 0x2f
        /*004a*/ 	.short	(.L_13 - .L_12)
	.align		4
.L_12:
        /*004c*/ 	.word	index@(decode_attention_128_fp32_graph)
        /*0050*/ 	.word	0x00000020


	//----- nvinfo : EIATTR_FRAME_SIZE
	.align		4
.L_13:
        /*0054*/ 	.byte	0x04, 0x11
        /*0056*/ 	.short	(.L_15 - .L_14)
	.align		4
.L_14:
        /*0058*/ 	.word	index@($__internal_1_$__cuda_sm3x_div_rn_noftz_f32_slowpath)
        /*005c*/ 	.word	0x00000000


	//----- nvinfo : EIATTR_FRAME_SIZE
	.align		4
.L_15:
        /*0060*/ 	.byte	0x04, 0x11
        /*0062*/ 	.short	(.L_17 - .L_16)
	.align		4
.L_16:
        /*0064*/ 	.word	index@(decode_attention_128_fp32_graph)
        /*0068*/ 	.word	0x00000000


	//----- nvinfo : EIATTR_REGCOUNT
	.align		4
.L_17:
        /*006c*/ 	.byte	0x04, 0x2f
        /*006e*/ 	.short	(.L_19 - .L_18)
	.align		4
.L_18:
        /*0070*/ 	.word	index@(decode_attention_64_fp32_graph)
        /*0074*/ 	.word	0x00000020


	//----- nvinfo : EIATTR_FRAME_SIZE
	.align		4
.L_19:
        /*0078*/ 	.byte	0x04, 0x11
        /*007a*/ 	.short	(.L_21 - .L_20)
	.align		4
.L_20:
        /*007c*/ 	.word	index@($__internal_0_$__cuda_sm3x_div_rn_noftz_f32_slowpath)
        /*0080*/ 	.word	0x00000000


	//----- nvinfo : EIATTR_FRAME_SIZE
	.align		4
.L_21:
        /*0084*/ 	.byte	0x04, 0x11
        /*0086*/ 	.short	(.L_23 - .L_22)
	.align		4
.L_22:
        /*0088*/ 	.word	index@(decode_attention_64_fp32_graph)
        /*008c*/ 	.word	0x00000000


	//----- nvinfo : EIATTR_MIN_STACK_SIZE
	.align		4
.L_23:
        /*0090*/ 	.byte	0x04, 0x12
        /*0092*/ 	.short	(.L_25 - .L_24)
	.align		4
.L_24:
        /*0094*/ 	.word	index@(decode_attention_64_fp32_graph)
        /*0098*/ 	.word	0x00000000


	//----- nvinfo : EIATTR_MIN_STACK_SIZE
	.align		4
.L_25:
        /*009c*/ 	.byte	0x04, 0x12
        /*009e*/ 	.short	(.L_27 - .L_26)
	.align		4
.L_26:
        /*00a0*/ 	.word	index@(decode_attention_128_fp32_graph)
        /*00a4*/ 	.word	0x00000000


	//----- nvinfo : EIATTR_MIN_STACK_SIZE
	.align		4
.L_27:
        /*00a8*/ 	.byte	0x04, 0x12
        /*00aa*/ 	.short	(.L_29 - .L_28)
	.align		4
.L_28:
        /*00ac*/ 	.word	index@(decode_attention_64_fp32)
        /*00b0*/ 	.word	0x00000000


	//----- nvinfo : EIATTR_MIN_STACK_SIZE
	.align		4
.L_29:
        /*00b4*/ 	.byte	0x04, 0x12
        /*00b6*/ 	.short	(.L_31 - .L_30)
	.align		4
.L_30:
        /*00b8*/ 	.word	index@(decode_attention_128_fp32)
        /*00bc*/ 	.word	0x00000000
.L_31:


//--------------------- .nv.compat                --------------------------
	.section	.nv.compat,"",@"SHT_CUDA_COMPAT_INFO"
	.align	4
        /*0000*/ 	.byte	0x02, 0x09, 0x00, 0x00, 0x02, 0x02, 0x01, 0x00, 0x02, 0x05, 0x05, 0x00, 0x03, 0x07, 0x01, 0x01
        /*0010*/ 	.byte	0x02, 0x03, 0x00, 0x00, 0x02, 0x06, 0x01, 0x00, 0x04, 0x0b, 0x08, 0x00, 0x01, 0x00, 0x00, 0x00
        /*0020*/ 	.byte	0x00, 0x00, 0x00, 0x00


//--------------------- .nv.info.decode_attention_64_fp32_graph --------------------------
	.section	.nv.info.decode_attention_64_fp32_graph,"",@"SHT_CUDA_INFO"
	.sectionflags	@""
	.align	4


	//----- nvinfo : EIATTR_CUDA_API_VERSION
	.align		4
        /*0000*/ 	.byte	0x04, 0x37
        /*0002*/ 	.short	(.L_33 - .L_32)
.L_32:
        /*0004*/ 	.word	0x00000082


	//----- nvinfo : EIATTR_KPARAM_INFO
	.align		4
.L_33:
        /*0008*/ 	.byte	0x04, 0x17
        /*000a*/ 	.short	(.L_35 - .L_34)
.L_34:
        /*000c*/ 	.word	0x00000000
        /*0010*/ 	.short	0x0008
        /*0012*/ 	.short	0x0034
        /*0014*/ 	.byte	0x00, 0xf0, 0x11, 0x00


	//----- nvinfo : EIATTR_KPARAM_INFO
	.align		4
.L_35:
        /*0018*/ 	.byte	0x04, 0x17
        /*001a*/ 	.short	(.L_37 - .L_36)
.L_36:
        /*001c*/ 	.word	0x00000000
        /*0020*/ 	.short	0x0007
        /*0022*/ 	.short	0x0030
        /*0024*/ 	.byte	0x00, 0xf0, 0x11, 0x00


	//----- nvinfo : EIATTR_KPARAM_INFO
	.align		4
.L_37:
        /*0028*/ 	.byte	0x04, 0x17
        /*002a*/ 	.short	(.L_39 - .L_38)
.L_38:
        /*002c*/ 	.word	0x00000000
        /*0030*/ 	.short	0x0006
        /*0032*/ 	.short	0x0028
        /*0034*/ 	.byte	0x00, 0xf5, 0x21, 0x00


	//----- nvinfo : EIATTR_KPARAM_INFO
	.align		4
.L_39:
        /*0038*/ 	.byte	0x04, 0x17
        /*003a*/ 	.short	(.L_41 - .L_40)
.L_40:
        /*003c*/ 	.word	0x00000000
        /*0040*/ 	.short	0x0005
        /*0042*/ 	.short	0x0024
        /*0044*/ 	.byte	0x00, 0xf0, 0x11, 0x00


	//----- nvinfo : EIATTR_KPARAM_INFO
	.align		4
.L_41:
        /*0048*/ 	.byte	0x04, 0x17
        /*004a*/ 	.short	(.L_43 - .L_42)
.L_42:
        /*004c*/ 	.word	0x00000000
        /*0050*/ 	.short	0x0004
        /*0052*/ 	.short	0x0020
        /*0054*/ 	.byte	0x00, 0xf0, 0x11, 0x00


	//----- nvinfo : EIATTR_KPARAM_INFO
	.align		4
.L_43:
        /*0058*/ 	.byte	0x04, 0x17
        /*005a*/ 	.short	(.L_45 - .L_44)
.L_44:
        /*005c*/ 	.word	0x00000000
        /*0060*/ 	.short	0x0003
        /*0062*/ 	.short	0x0018
        /*0064*/ 	.byte	0x00, 0xf5, 0x21, 0x00


	//----- nvinfo : EIATTR_KPARAM_INFO
	.align		4
.L_45:
        /*0068*/ 	.byte	0x04, 0x17
        /*006a*/ 	.short	(.L_47 - .L_46)
.L_46:
        /*006c*/ 	.word	0x00000000
        /*0070*/ 	.short	0x0002
        /*0072*/ 	.short	0x0010
        /*0074*/ 	.byte	0x00, 0xf5, 0x21, 0x00


	//----- nvinfo : EIATTR_KPARAM_INFO
	.align		4
.L_47:
        /*0078*/ 	.byte	0x04, 0x17
        /*007a*/ 	.short	(.L_49 - .L_48)
.L_48:
        /*007c*/ 	.word	0x00000000
        /*0080*/ 	.short	0x0001
        /*0082*/ 	.short	0x0008
        /*0084*/ 	.byte	0x00, 0xf5, 0x21, 0x00


	//----- nvinfo : EIATTR_KPARAM_INFO
	.align		4
.L_49:
        /*0088*/ 	.byte	0x04, 0x17
        /*008a*/ 	.short	(.L_51 - .L_50)
.L_50:
        /*008c*/ 	.word	0x00000000
        /*0090*/ 	.short	0x0000
        /*0092*/ 	.short	0x0000
        /*0094*/ 	.byte	0x00, 0xf5, 0x21, 0x00


	//----- nvinfo : EIATTR_SPARSE_MMA_MASK
	.align		4
.L_51:
        /*0098*/ 	.byte	0x03, 0x50
        /*009a*/ 	.short	0x0000


	//----- nvinfo : EIATTR_MAXREG_COUNT
	.align		4
        /*009c*/ 	.byte	0x03, 0x1b
        /*009e*/ 	.short	0x00ff


	//----- nvinfo : EIATTR_NUM_BARRIERS
	.align		4
        /*00a0*/ 	.byte	0x02, 0x4c
        /*00a2*/ 	.byte	0x01
	.zero		1


	//----- nvinfo : EIATTR_MERCURY_ISA_VERSION
	.align		4
        /*00a4*/ 	.byte	0x03, 0x5f
        /*00a6*/ 	.short	0x0101


	//----- nvinfo : EIATTR_COOP_GROUP_MASK_REGIDS
	.align		4
        /*00a8*/ 	.byte	0x04, 0x29
        /*00aa*/ 	.short	(.L_53 - .L_52)


	//   ....[0]....
.L_52:
        /*00ac*/ 	.word	0xffffffff


	//   ....[1]....
        /*00b0*/ 	.word	0xffffffff


	//   ....[2]....
        /*00b4*/ 	.word	0xffffffff


	//   ....[3]....
        /*00b8*/ 	.word	0xffffffff


	//   ....[4]....
        /*00bc*/ 	.word	0xffffffff


	//   ....[5]....
        /*00c0*/ 	.word	0xffffffff


	//   ....[6]....
        /*00c4*/ 	.word	0xffffffff


	//   ....[7]....
        /*00c8*/ 	.word	0xffffffff


	//   ....[8]....
        /*00cc*/ 	.word	0xffffffff


	//   ....[9]....
        /*00d0*/ 	.word	0xffffffff


	//   ....[10]....
        /*00d4*/ 	.word	0xffffffff


	//   ....[11]....
        /*00d8*/ 	.word	0xffffffff


	//   ....[12]....
        /*00dc*/ 	.word	0xffffffff


	//   ....[13]....
        /*00e0*/ 	.word	0xffffffff


	//   ....[14]....
        /*00e4*/ 	.word	0xffffffff


	//----- nvinfo : EIATTR_COOP_GROUP_INSTR_OFFSETS
	.align		4
.L_53:
        /*00e8*/ 	.byte	0x04, 0x28
        /*00ea*/ 	.short	(.L_55 - .L_54)


	//   ....[0]....
.L_54:
        /*00ec*/ 	.word	0x00000830


	//   ....[1]....
        /*00f0*/ 	.word	0x00000850


	//   ....[2]....
        /*00f4*/ 	.word	0x00000870


	//   ....[3]....
        /*00f8*/ 	.word	0x00000890


	//   ....[4]....
        /*00fc*/ 	.word	0x000008b0


	//   ....[5]....
        /*0100*/ 	.word	0x000008e0


	//   ....[6]....
        /*0104*/ 	.word	0x00000900


	//   ....[7]....
        /*0108*/ 	.word	0x00000930


	//   ....[8]....
        /*010c*/ 	.word	0x00000950


	//   ....[9]....
        /*0110*/ 	.word	0x00000970


	//   ....[10]....
        /*0114*/ 	.word	0x00000e50


	//   ....[11]....
        /*0118*/ 	.word	0x00000e70


	//   ....[12]....
        /*011c*/ 	.word	0x00000e90


	//   ....[13]....
        /*0120*/ 	.word	0x00000ec0


	//   ....[14]....
        /*0124*/ 	.word	0x00000ef0


	//----- nvinfo : EIATTR_VRC_CTA_INIT_COUNT
	.align		4
.L_55:
        /*0128*/ 	.byte	0x02, 0x4a
	.zero		1
	.zero		1


	//----- nvinfo : EIATTR_EXIT_INSTR_OFFSETS
	.align		4
        /*012c*/ 	.byte	0x04, 0x1c
        /*012e*/ 	.short	(.L_57 - .L_56)


	//   ....[0]....
.L_56:
        /*0130*/ 	.word	0x00001200


	//----- nvinfo : EIATTR_CRS_STACK_SIZE
	.align		4
.L_57:
        /*0134*/ 	.byte	0x04, 0x1e
        /*0136*/ 	.short	(.L_59 - .L_58)
.L_58:
        /*0138*/ 	.word	0x00000000


	//----- nvinfo : EIATTR_CBANK_PARAM_SIZE
	.align		4
.L_59:
        /*013c*/ 	.byte	0x03, 0x19
        /*013e*/ 	.short	0x0038


	//----- nvinfo : EIATTR_PARAM_CBANK
	.align		4
        /*0140*/ 	.byte	0x04, 0x0a
        /*0142*/ 	.short	(.L_61 - .L_60)
	.align		4
.L_60:
        /*0144*/ 	.word	index@(.nv.constant0.decode_attention_64_fp32_graph)
        /*0148*/ 	.short	0x0380
        /*014a*/ 	.short	0x0038


	//----- nvinfo : EIATTR_SW_WAR
	.align		4
.L_61:
        /*014c*/ 	.byte	0x04, 0x36
        /*014e*/ 	.short	(.L_63 - .L_62)
.L_62:
        /*0150*/ 	.word	0x00000008
.L_63:


//--------------------- .nv.info.decode_attention_128_fp32_graph --------------------------
	.section	.nv.info.decode_attention_128_fp32_graph,"",@"SHT_CUDA_INFO"
	.sectionflags	@""
	.align	4


	//----- nvinfo : EIATTR_CUDA_API_VERSION
	.align		4
        /*0000*/ 	.byte	0x04, 0x37
        /*0002*/ 	.short	(.L_65 - .L_64)
.L_64:
        /*0004*/ 	.word	0x00000082


	//----- nvinfo : EIATTR_KPARAM_INFO
	.align		4
.L_65:
        /*0008*/ 	.byte	0x04, 0x17
        /*000a*/ 	.short	(.L_67 - .L_66)
.L_66:
        /*000c*/ 	.word	0x00000000
        /*0010*/ 	.short	0x0008
        /*0012*/ 	.short	0x0034
        /*0014*/ 	.byte	0x00, 0xf0, 0x11, 0x00


	//----- nvinfo : EIATTR_KPARAM_INFO
	.align		4
.L_67:
        /*0018*/ 	.byte	0x04, 0x17
        /*001a*/ 	.short	(.L_69 - .L_68)
.L_68:
        /*001c*/ 	.word	0x00000000
        /*0020*/ 	.short	0x0007
        /*0022*/ 	.short	0x0030
        /*0024*/ 	.byte	0x00, 0xf0, 0x11, 0x00


	//----- nvinfo : EIATTR_KPARAM_INFO
	.align		4
.L_69:
        /*0028*/ 	.byte	0x04, 0x17
        /*002a*/ 	.short	(.L_71 - .L_70)
.L_70:
        /*002c*/ 	.word	0x00000000
        /*0030*/ 	.short	0x0006
        /*0032*/ 	.short	0x0028
        /*0034*/ 	.byte	0x00, 0xf5, 0x21, 0x00


	//----- nvinfo : EIATTR_KPARAM_INFO
	.align		4
.L_71:
        /*0038*/ 	.byte	0x04, 0x17
        /*003a*/ 	.short	(.L_73 - .L_72)
.L_72:
        /*003c*/ 	.word	0x00000000
        /*0040*/ 	.short	0x0005
        /*0042*/ 	.short	0x0024
        /*0044*/ 	.byte	0x00, 0xf0, 0x11, 0x00


	//----- nvinfo : EIATTR_KPARAM_INFO
	.align		4
.L_73:
        /*0048*/ 	.byte	0x04, 0x17
        /*004a*/ 	.short	(.L_75 - .L_74)
.L_74:
        /*004c*/ 	.word	0x00000000
        /*0050*/ 	.short	0x0004
        /*0052*/ 	.short	0x0020
        /*0054*/ 	.byte	0x00, 0xf0, 0x11, 0x00


	//----- nvinfo : EIATTR_KPARAM_INFO
	.align		4
.L_75:
        /*0058*/ 	.byte	0x04, 0x17
        /*005a*/ 	.short	(.L_77 - .L_76)
.L_76:
        /*005c*/ 	.word	0x00000000
        /*0060*/ 	.short	0x0003
        /*0062*/ 	.short	0x0018
        /*0064*/ 	.byte	0x00, 0xf5, 0x21, 0x00


	//----- nvinfo : EIATTR_KPARAM_INFO
	.align		4
.L_77:
        /*0068*/ 	.byte	0x04, 0x17
        /*006a*/ 	.short	(.L_79 - .L_78)
.L_78:
        /*006c*/ 	.word	0x00000000
        /*0070*/ 	.short	0x0002
        /*0072*/ 	.short	0x0010
        /*0074*/ 	.byte	0x00, 0xf5, 0x21, 0x00


	//----- nvinfo : EIATTR_KPARAM_INFO
	.align		4
.L_79:
        /*0078*/ 	.byte	0x04, 0x17
        /*007a*/ 	.short	(.L_81 - .L_80)
.L_80:
        /*007c*/ 	.word	0x00000000
        /*0080*/ 	.short	0x0001
        /*0082*/ 	.short	0x0008
        /*0084*/ 	.byte	0x00, 0xf5, 0x21, 0x00


	//----- nvinfo : EIATTR_KPARAM_INFO
	.align		4
.L_81:
        /*0088*/ 	.byte	0x04, 0x17
        /*008a*/ 	.short	(.L_83 - .L_82)
.L_82:
        /*008c*/ 	.word	0x00000000
        /*0090*/ 	.short	0x0000
        /*0092*/ 	.short	0x0000
        /*0094*/ 	.byte	0x00, 0xf5, 0x21, 0x00


	//----- nvinfo : EIATTR_SPARSE_MMA_MASK
	.align		4
.L_83:
        /*0098*/ 	.byte	0x03, 0x50
        /*009a*/ 	.short	0x0000


	//----- nvinfo : EIATTR_MAXREG_COUNT
	.align		4
        /*009c*/ 	.byte	0x03, 0x1b
        /*009e*/ 	.short	0x00ff


	//----- nvinfo : EIATTR_NUM_BARRIERS
	.align		4
        /*00a0*/ 	.byte	0x02, 0x4c
        /*00a2*/ 	.byte	0x01
	.zero		1


	//----- nvinfo : EIATTR_MERCURY_ISA_VERSION
	.align		4
        /*00a4*/ 	.byte	0x03, 0x5f
        /*00a6*/ 	.short	0x0101


	//----- nvinfo : EIATTR_COOP_GROUP_MASK_REGIDS
	.align		4
        /*00a8*/ 	.byte	0x04, 0x29
        /*00aa*/ 	.short	(.L_85 - .L_84)


	//   ....[0]....
.L_84:
        /*00ac*/ 	.word	0xffffffff


	//   ....[1]....
        /*00b0*/ 	.word	0xffffffff


	//   ....[2]....
        /*00b4*/ 	.word	0xffffffff


	//   ....[3]....
        /*00b8*/ 	.word	0xffffffff


	//   ....[4]....
        /*00bc*/ 	.word	0xffffffff


	//   ....[5]....
        /*00c0*/ 	.word	0xffffffff


	//   ....[6]....
        /*00c4*/ 	.word	0xffffffff


	//   ....[7]....
        /*00c8*/ 	.word	0xffffffff


	//   ....[8]....
        /*00cc*/ 	.word	0xffffffff


	//   ....[9]....
        /*00d0*/ 	.word	0xffffffff


	//   ....[10]....
        /*00d4*/ 	.word	0xffffffff


	//   ....[11]....
        /*00d8*/ 	.word	0xffffffff


	//   ....[12]....
        /*00dc*/ 	.word	0xffffffff


	//   ....[13]....
        /*00e0*/ 	.word	0xffffffff


	//   ....[14]....
        /*00e4*/ 	.word	0xffffffff


	//----- nvinfo : EIATTR_COOP_GROUP_INSTR_OFFSETS
	.align		4
.L_85:
        /*00e8*/ 	.byte	0x04, 0x28
        /*00ea*/ 	.short	(.L_87 - .L_86)


	//   ....[0]....
.L_86:
        /*00ec*/ 	.word	0x00000840


	//   ....[1]....
        /*00f0*/ 	.word	0x00000860


	//   ....[2]....
        /*00f4*/ 	.word	0x00000880


	//   ....[3]....
        /*00f8*/ 	.word	0x000008b0


	//   ....[4]....
        /*00fc*/ 	.word	0x000008c0


	//   ....[5]....
        /*0100*/ 	.word	0x000008f0


	//   ....[6]....
        /*0104*/ 	.word	0x00000910


	//   ....[7]....
        /*0108*/ 	.word	0x00000940


	//   ....[8]....
        /*010c*/ 	.word	0x00000960


	//   ....[9]....
        /*0110*/ 	.word	0x000009f0


	//   ....[10]....
        /*0114*/ 	.word	0x00000ea0


	//   ....[11]....
        /*0118*/ 	.word	0x00000ec0


	//   ....[12]....
        /*011c*/ 	.word	0x00000ee0


	//   ....[13]....
        /*0120*/ 	.word	0x00000f00


	//   ....[14]....
        /*0124*/ 	.word	0x00000f20


	//----- nvinfo : EIATTR_VRC_CTA_INIT_COUNT
	.align		4
.L_87:
        /*0128*/ 	.byte	0x02, 0x4a
	.zero		1
	.zero		1


	//----- nvinfo : EIATTR_EXIT_INSTR_OFFSETS
	.align		4
        /*012c*/ 	.byte	0x04, 0x1c
        /*012e*/ 	.short	(.L_89 - .L_88)


	//   ....[0]....
.L_88:
        /*0130*/ 	.word	0x00001270


	//----- nvinfo : EIATTR_CRS_STACK_SIZE
	.align		4
.L_89:
        /*0134*/ 	.byte	0x04, 0x1e
        /*0136*/ 	.short	(.L_91 - .L_90)
.L_90:
        /*0138*/ 	.word	0x00000000


	//----- nvinfo : EIATTR_CBANK_PARAM_SIZE
	.align		4
.L_91:
        /*013c*/ 	.byte	0x03, 0x19
        /*013e*/ 	.short	0x0038


	//----- nvinfo : EIATTR_PARAM_CBANK
	.align		4
        /*0140*/ 	.byte	0x04, 0x0a
        /*0142*/ 	.short	(.L_93 - .L_92)
	.align		4
.L_92:
        /*0144*/ 	.word	index@(.nv.constant0.decode_attention_128_fp32_graph)
        /*0148*/ 	.short	0x0380
        /*014a*/ 	.short	0x0038


	//----- nvinfo : EIATTR_SW_WAR
	.align		4
.L_93:
        /*014c*/ 	.byte	0x04, 0x36
        /*014e*/ 	.short	(.L_95 - .L_94)
.L_94:
        /*0150*/ 	.word	0x00000008
.L_95:


//--------------------- .nv.info.decode_attention_64_fp32 --------------------------
	.section	.nv.info.decode_attention_64_fp32,"",@"SHT_CUDA_INFO"
	.sectionflags	@""
	.align	4


	//----- nvinfo : EIATTR_CUDA_API_VERSION
	.align		4
        /*0000*/ 	.byte	0x04, 0x37
        /*0002*/ 	.short	(.L_97 - .L_96)
.L_96:
        /*0004*/ 	.word	0x00000082


	//----- nvinfo : EIATTR_KPARAM_INFO
	.align		4
.L_97:
        /*0008*/ 	.byte	0x04, 0x17
        /*000a*/ 	.short	(.L_99 - .L_98)
.L_98:
        /*000c*/ 	.word	0x00000000
        /*0010*/ 	.short	0x0008
        /*0012*/ 	.short	0x0030
        /*0014*/ 	.byte	0x00, 0xf0, 0x11, 0x00


	//----- nvinfo : EIATTR_KPARAM_INFO
	.align		4
.L_99:
        /*0018*/ 	.byte	0x04, 0x17
        /*001a*/ 	.short	(.L_101 - .L_100)
.L_100:
        /*001c*/ 	.word	0x00000000
        /*0020*/ 	.short	0x0007
        /*0022*/ 	.short	0x002c
        /*0024*/ 	.byte	0x00, 0xf0, 0x11, 0x00


	//----- nvinfo : EIATTR_KPARAM_INFO
	.align		4
.L_101:
        /*0028*/ 	.byte	0x04, 0x17
        /*002a*/ 	.short	(.L_103 - .L_102)
.L_102:
        /*002c*/ 	.word	0x00000000
        /*0030*/ 	.short	0x0006
        /*0032*/ 	.short	0x0028
        /*0034*/ 	.byte	0x00, 0xf0, 0x11, 0x00


	//----- nvinfo : EIATTR_KPARAM_INFO
	.align		4
.L_103:
        /*0038*/ 	.byte	0x04, 0x17
        /*003a*/ 	.short	(.L_105 - .L_104)
.L_104:
        /*003c*/ 	.word	0x00000000
        /*0040*/ 	.short	0x0005
        /*0042*/ 	.short	0x0024
        /*0044*/ 	.byte	0x00, 0xf0, 0x11, 0x00


	//----- nvinfo : EIATTR_KPARAM_INFO
	.align		4
.L_105:
        /*0048*/ 	.byte	0x04, 0x17
        /*004a*/ 	.short	(.L_107 - .L_106)
.L_106:
        /*004c*/ 	.word	0x00000000
        /*0050*/ 	.short	0x0004
        /*0052*/ 	.short	0x0020
        /*0054*/ 	.byte	0x00, 0xf0, 0x11, 0x00


	//----- nvinfo : EIATTR_KPARAM_INFO
	.align		4
.L_107:
        /*0058*/ 	.byte	0x04, 0x17
        /*005a*/ 	.short	(.L_109 - .L_108)
.L_108:
        /*005c*/ 	.word	0x00000000
        /*0060*/ 	.short	0x0003
        /*0062*/ 	.short	0x0018
        /*0064*/ 	.byte	0x00, 0xf5, 0x21, 0x00


	//----- nvinfo : EIATTR_KPARAM_INFO
	.align		4
.L_109:
        /*0068*/ 	.byte	0x04, 0x17
        /*006a*/ 	.short	(.L_111 - .L_110)
.L_110:
        /*006c*/ 	.word	0x00000000
        /*0070*/ 	.short	0x0002
        /*0072*/ 	.short	0x0010
        /*0074*/ 	.byte	0x00, 0xf5, 0x21, 0x00


	//----- nvinfo : EIATTR_KPARAM_INFO
	.align		4
.L_111:
        /*0078*/ 	.byte	0x04, 0x17
        /*007a*/ 	.short	(.L_113 - .L_112)
.L_112:
        /*007c*/ 	.word	0x00000000
        /*0080*/ 	.short	0x0001
        /*0082*/ 	.short	0x0008
        /*0084*/ 	.byte	0x00, 0xf5, 0x21, 0x00


	//----- nvinfo : EIATTR_KPARAM_INFO
	.align		4
.L_113:
        /*0088*/ 	.byte	0x04, 0x17
        /*008a*/ 	.short	(.L_115 - .L_114)
.L_114:
        /*008c*/ 	.word	0x00000000
        /*0090*/ 	.short	0x0000
        /*0092*/ 	.short	0x0000
        /*0094*/ 	.byte	0x00, 0xf5, 0x21, 0x00


	//----- nvinfo : EIATTR_SPARSE_MMA_MASK
	.align		4
.L_115:
        /*0098*/ 	.byte	0x03, 0x50
        /*009a*/ 	.short	0x0000


	//----- nvinfo : EIATTR_MAXREG_COUNT
	.align		4
        /*009c*/ 	.byte	0x03, 0x1b
        /*009e*/ 	.short	0x00ff


	//----- nvinfo : EIATTR_NUM_BARRIERS
	.align		4
        /*00a0*/ 	.byte	0x02, 0x4c
        /*00a2*/ 	.byte	0x01
	.zero		1


	//----- nvinfo : EIATTR_MERCURY_ISA_VERSION
	.align		4
        /*00a4*/ 	.byte	0x03, 0x5f
        /*00a6*/ 	.short	0x0101


	//----- nvinfo : EIATTR_COOP_GROUP_MASK_REGIDS
	.align		4
        /*00a8*/ 	.byte	0x04, 0x29
        /*00aa*/ 	.short	(.L_117 - .L_116)


	//   ....[0]....
.L_116:
        /*00ac*/ 	.word	0xffffffff


	//   ....[1]....
        /*00b0*/ 	.word	0xffffffff


	//   ....[2]....
        /*00b4*/ 	.word	0xffffffff


	//   ....[3]....
        /*00b8*/ 	.word	0xffffffff


	//   ....[4]....
        /*00bc*/ 	.word	0xffffffff


	//   ....[5]....
        /*00c0*/ 	.word	0xffffffff


	//   ....[6]....
        /*00c4*/ 	.word	0xffffffff


	//   ....[7]....
        /*00c8*/ 	.word	0xffffffff


	//   ....[8]....
        /*00cc*/ 	.word	0xffffffff


	//   ....[9]....
        /*00d0*/ 	.word	0xffffffff


	//   ....[10]....
        /*00d4*/ 	.word	0xffffffff


	//   ....[11]....
        /*00d8*/ 	.word	0xffffffff


	//   ....[12]....
        /*00dc*/ 	.word	0xffffffff


	//   ....[13]....
        /*00e0*/ 	.word	0xffffffff


	//   ....[14]....
        /*00e4*/ 	.word	0xffffffff


	//----- nvinfo : EIATTR_COOP_GROUP_INSTR_OFFSETS
	.align		4
.L_117:
        /*00e8*/ 	.byte	0x04, 0x28
        /*00ea*/ 	.short	(.L_119 - .L_118)


	//   ....[0]....
.L_118:
        /*00ec*/ 	.word	0x00000890


	//   ....[1]....
        /*00f0*/ 	.word	0x000008b0


	//   ....[2]....
        /*00f4*/ 	.word	0x000008d0


	//   ....[3]....
        /*00f8*/ 	.word	0x000008f0


	//   ....[4]....
        /*00fc*/ 	.word	0x00000910


	//   ....[5]....
        /*0100*/ 	.word	0x00000930


	//   ....[6]....
        /*0104*/ 	.word	0x00000950


	//   ....[7]....
        /*0108*/ 	.word	0x00000970


	//   ....[8]....
        /*010c*/ 	.word	0x00000990


	//   ....[9]....
        /*0110*/ 	.word	0x000009b0


	//   ....[10]....
        /*0114*/ 	.word	0x00000e60


	//   ....[11]....
        /*0118*/ 	.word	0x00000e80


	//   ....[12]....
        /*011c*/ 	.word	0x00000eb0


	//   ....[13]....
        /*0120*/ 	.word	0x00000ed0


	//   ....[14]....
        /*0124*/ 	.word	0x00000ef0


	//----- nvinfo : EIATTR_VRC_CTA_INIT_COUNT
	.align		4
.L_119:
        /*0128*/ 	.byte	0x02, 0x4a
	.zero		1
	.zero		1


	//----- nvinfo : EIATTR_EXIT_INSTR_OFFSETS
	.align		4
        /*012c*/ 	.byte	0x04, 0x1c
        /*012e*/ 	.short	(.L_121 - .L_120)


	//   ....[0]....
.L_120:
        /*0130*/ 	.word	0x00001200


	//----- nvinfo : EIATTR_CRS_STACK_SIZE
	.align		4
.L_121:
        /*0134*/ 	.byte	0x04, 0x1e
        /*0136*/ 	.short	(.L_123 - .L_122)
.L_122:
        /*0138*/ 	.word	0x00000000


	//----- nvinfo : EIATTR_CBANK_PARAM_SIZE
	.align		4
.L_123:
        /*013c*/ 	.byte	0x03, 0x19
        /*013e*/ 	.short	0x0034


	//----- nvinfo : EIATTR_PARAM_CBANK
	.align		4
        /*0140*/ 	.byte	0x04, 0x0a
        /*0142*/ 	.short	(.L_125 - .L_124)
	.align		4
.L_124:
        /*0144*/ 	.word	index@(.nv.constant0.decode_attention_64_fp32)
        /*0148*/ 	.short	0x0380
        /*014a*/ 	.short	0x0034


	//----- nvinfo : EIATTR_SW_WAR
	.align		4
.L_125:
        /*014c*/ 	.byte	0x04, 0x36
        /*014e*/ 	.short	(.L_127 - .L_126)
.L_126:
        /*0150*/ 	.word	0x00000008
.L_127:


//--------------------- .nv.info.decode_attention_128_fp32 --------------------------
	.section	.nv.info.decode_attention_128_fp32,"",@"SHT_CUDA_INFO"
	.sectionflags	@""
	.align	4


	//----- nvinfo : EIATTR_CUDA_API_VERSION
	.align		4
        /*0000*/ 	.byte	0x04, 0x37
        /*0002*/ 	.short	(.L_129 - .L_128)
.L_128:
        /*0004*/ 	.word	0x00000082


	//----- nvinfo : EIATTR_KPARAM_INFO
	.align		4
.L_129:
        /*0008*/ 	.byte	0x04, 0x17
        /*000a*/ 	.short	(.L_131 - .L_130)
.L_130:
        /*000c*/ 	.word	0x00000000
        /*0010*/ 	.short	0x0008
        /*0012*/ 	.short	0x0030
        /*0014*/ 	.byte	0x00, 0xf0, 0x11, 0x00


	//----- nvinfo : EIATTR_KPARAM_INFO
	.align		4
.L_131:
        /*0018*/ 	.byte	0x04, 0x17
        /*001a*/ 	.short	(.L_133 - .L_132)
.L_132:
        /*001c*/ 	.word	0x00000000
        /*0020*/ 	.short	0x0007
        /*0022*/ 	.short	0x002c
        /*0024*/ 	.byte	0x00, 0xf0, 0x11, 0x00


	//----- nvinfo : EIATTR_KPARAM_INFO
	.align		4
.L_133:
        /*0028*/ 	.byte	0x04, 0x17
        /*002a*/ 	.short	(.L_135 - .L_134)
.L_134:
        /*002c*/ 	.word	0x00000000
        /*0030*/ 	.short	0x0006
        /*0032*/ 	.short	0x0028
        /*0034*/ 	.byte	0x00, 0xf0, 0x11, 0x00


	//----- nvinfo : EIATTR_KPARAM_INFO
	.align		4
.L_135:
        /*0038*/ 	.byte	0x04, 0x17
        /*003a*/ 	.short	(.L_137 - .L_136)
.L_136:
        /*003c*/ 	.word	0x00000000
        /*0040*/ 	.short	0x0005
        /*0042*/ 	.short	0x0024
        /*0044*/ 	.byte	0x00, 0xf0, 0x11, 0x00


	//----- nvinfo : EIATTR_KPARAM_INFO
	.align		4
.L_137:
        /*0048*/ 	.byte	0x04, 0x17
        /*004a*/ 	.short	(.L_139 - .L_138)
.L_138:
        /*004c*/ 	.word	0x00000000
        /*0050*/ 	.short	0x0004
        /*0052*/ 	.short	0x0020
        /*0054*/ 	.byte	0x00, 0xf0, 0x11, 0x00


	//----- nvinfo : EIATTR_KPARAM_INFO
	.align		4
.L_139:
        /*0058*/ 	.byte	0x04, 0x17
        /*005a*/ 	.short	(.L_141 - .L_140)
.L_140:
        /*005c*/ 	.word	0x00000000
        /*0060*/ 	.short	0x0003
        /*0062*/ 	.short	0x0018
        /*0064*/ 	.byte	0x00, 0xf5, 0x21, 0x00


	//----- nvinfo : EIATTR_KPARAM_INFO
	.align		4
.L_141:
        /*0068*/ 	.byte	0x04, 0x17
        /*006a*/ 	.short	(.L_143 - .L_142)
.L_142:
        /*006c*/ 	.word	0x00000000
        /*0070*/ 	.short	0x0002
        /*0072*/ 	.short	0x0010
        /*0074*/ 	.byte	0x00, 0xf5, 0x21, 0x00


	//----- nvinfo : EIATTR_KPARAM_INFO
	.align		4
.L_143:
        /*0078*/ 	.byte	0x04, 0x17
        /*007a*/ 	.short	(.L_145 - .L_144)
.L_144:
        /*007c*/ 	.word	0x00000000
        /*0080*/ 	.short	0x0001
        /*0082*/ 	.short	0x0008
        /*0084*/ 	.byte	0x00, 0xf5, 0x21, 0x00


	//----- nvinfo : EIATTR_KPARAM_INFO
	.align		4
.L_145:
        /*0088*/ 	.byte	0x04, 0x17
        /*008a*/ 	.short	(.L_147 - .L_146)
.L_146:
        /*008c*/ 	.word	0x00000000
        /*0090*/ 	.short	0x0000
        /*0092*/ 	.short	0x0000
        /*0094*/ 	.byte	0x00, 0xf5, 0x21, 0x00


	//----- nvinfo : EIATTR_SPARSE_MMA_MASK
	.align		4
.L_147:
        /*0098*/ 	.byte	0x03, 0x50
        /*009a*/ 	.short	0x0000


	//----- nvinfo : EIATTR_MAXREG_COUNT
	.align		4
        /*009c*/ 	.byte	0x03, 0x1b
        /*009e*/ 	.short	0x00ff


	//----- nvinfo : EIATTR_NUM_BARRIERS
	.align		4
        /*00a0*/ 	.byte	0x02, 0x4c
        /*00a2*/ 	.byte	0x01
	.zero		1


	//----- nvinfo : EIATTR_MERCURY_ISA_VERSION
	.align		4
        /*00a4*/ 	.byte	0x03, 0x5f
        /*00a6*/ 	.short	0x0101


	//----- nvinfo : EIATTR_COOP_GROUP_MASK_REGIDS
	.align		4
        /*00a8*/ 	.byte	0x04, 0x29
        /*00aa*/ 	.short	(.L_149 - .L_148)


	//   ....[0]....
.L_148:
        /*00ac*/ 	.word	0xffffffff


	//   ....[1]....
        /*00b0*/ 	.word	0xffffffff


	//   ....[2]....
        /*00b4*/ 	.word	0xffffffff


	//   ....[3]....
        /*00b8*/ 	.word	0xffffffff


	//   ....[4]....
        /*00bc*/ 	.word	0xffffffff


	//   ....[5]....
        /*00c0*/ 	.word	0xffffffff


	//   ....[6]....
        /*00c4*/ 	.word	0xffffffff


	//   ....[7]....
        /*00c8*/ 	.word	0xffffffff


	//   ....[8]....
        /*00cc*/ 	.word	0xffffffff


	//   ....[9]....
        /*00d0*/ 	.word	0xffffffff


	//   ....[10]....
        /*00d4*/ 	.word	0xffffffff


	//   ....[11]....
        /*00d8*/ 	.word	0xffffffff


	//   ....[12]....
        /*00dc*/ 	.word	0xffffffff


	//   ....[13]....
        /*00e0*/ 	.word	0xffffffff


	//   ....[14]....
        /*00e4*/ 	.word	0xffffffff


	//----- nvinfo : EIATTR_COOP_GROUP_INSTR_OFFSETS
	.align		4
.L_149:
        /*00e8*/ 	.byte	0x04, 0x28
        /*00ea*/ 	.short	(.L_151 - .L_150)


	//   ....[0]....
.L_150:
        /*00ec*/ 	.word	0x00000880


	//   ....[1]....
        /*00f0*/ 	.word	0x000008a0


	//   ....[2]....
        /*00f4*/ 	.word	0x000008c0


	//   ....[3]....
        /*00f8*/ 	.word	0x000008e0


	//   ....[4]....
        /*00fc*/ 	.word	0x00000900


	//   ....[5]....
        /*0100*/ 	.word	0x00000920


	//   ....[6]....
        /*0104*/ 	.word	0x00000940


	//   ....[7]....
        /*0108*/ 	.word	0x00000960


	//   ....[8]....
        /*010c*/ 	.word	0x00000980


	//   ....[9]....
        /*0110*/ 	.word	0x000009a0


	//   ....[10]....
        /*0114*/ 	.word	0x00000e80


	//   ....[11]....
        /*0118*/ 	.word	0x00000ea0


	//   ....[12]....
        /*011c*/ 	.word	0x00000ec0


	//   ....[13]....
        /*0120*/ 	.word	0x00000ef0


	//   ....[14]....
        /*0124*/ 	.word	0x00000f10


	//----- nvinfo : EIATTR_VRC_CTA_INIT_COUNT
	.align		4
.L_151:
        /*0128*/ 	.byte	0x02, 0x4a
	.zero		1
	.zero		1


	//----- nvinfo : EIATTR_EXIT_INSTR_OFFSETS
	.align		4
        /*012c*/ 	.byte	0x04, 0x1c
        /*012e*/ 	.short	(.L_153 - .L_152)


	//   ....[0]....
.L_152:
        /*0130*/ 	.word	0x00001250


	//----- nvinfo : EIATTR_CRS_STACK_SIZE
	.align		4
.L_153:
        /*0134*/ 	.byte	0x04, 0x1e
        /*0136*/ 	.short	(.L_155 - .L_154)
.L_154:
        /*0138*/ 	.word	0x00000000


	//----- nvinfo : EIATTR_CBANK_PARAM_SIZE
	.align		4
.L_155:
        /*013c*/ 	.byte	0x03, 0x19
        /*013e*/ 	.short	0x0034


	//----- nvinfo : EIATTR_PARAM_CBANK
	.align		4
        /*0140*/ 	.byte	0x04, 0x0a
        /*0142*/ 	.short	(.L_157 - .L_156)
	.align		4
.L_156:
        /*0144*/ 	.word	index@(.nv.constant0.decode_attention_128_fp32)
        /*0148*/ 	.short	0x0380
        /*014a*/ 	.short	0x0034


	//----- nvinfo : EIATTR_SW_WAR
	.align		4
.L_157:
        /*014c*/ 	.byte	0x04, 0x36
        /*014e*/ 	.short	(.L_159 - .L_158)
.L_158:
        /*0150*/ 	.word	0x00000008
.L_159:


//--------------------- .nv.callgraph             --------------------------
	.section	.nv.callgraph,"",@"SHT_CUDA_CALLGRAPH"
	.align	4
	.sectionentsize	8
	.align		4
        /*0000*/ 	.word	0x00000000
	.align		4
        /*0004*/ 	.word	0xffffffff
	.align		4
        /*0008*/ 	.word	0x00000000
	.align		4
        /*000c*/ 	.word	0xfffffffe
	.align		4
        /*0010*/ 	.word	0x00000000
	.align		4
        /*0014*/ 	.word	0xfffffffd
	.align		4
        /*0018*/ 	.word	0x00000000
	.align		4
        /*001c*/ 	.word	0xfffffffc


//--------------------- .text.decode_attention_64_fp32_graph --------------------------
	.section	.text.decode_attention_64_fp32_graph,"ax",@progbits
	.align	128
        .global         decode_attention_64_fp32_graph
        .type           decode_attention_64_fp32_graph,@function
        .size           decode_attention_64_fp32_graph,(.L_x_68 - decode_attention_64_fp32_graph)
        .other          decode_attention_64_fp32_graph,@"STO_CUDA_ENTRY STV_DEFAULT"
decode_attention_64_fp32_graph:
.text.decode_attention_64_fp32_graph:
[----:B------:R-:W-:Y:S01]  /*0000*/  LDC R1, c[0x0][0x37c] ;  /* 0x0000df00ff017b82 */ /* 0x000fe20000000800 */
[----:B------:R-:W0:Y:S07]  /*0010*/  S2R R13, SR_CTAID.X ;  /* 0x00000000000d7919 */ /* 0x000e2e0000002500 */
[----:B------:R-:W1:Y:S01]  /*0020*/  LDC.64 R4, c[0x0][0x3a8] ;  /* 0x0000ea00ff047b82 */ /* 0x000e620000000a00 */
[----:B------:R-:W1:Y:S01]  /*0030*/  LDCU.64 UR6, c[0x0][0x358] ;  /* 0x00006b00ff0677ac */ /* 0x000e620008000a00 */
[----:B------:R-:W2:Y:S01]  /*0040*/  S2R R10, SR_TID.X ;  /* 0x00000000000a7919 */ /* 0x000ea20000002100 */
[----:B------:R-:W3:Y:S05]  /*0050*/  LDCU.64 UR4, c[0x0][0x3b0] ;  /* 0x00007600ff0477ac */ /* 0x000eea0008000a00 */
[----:B------:R-:W0:Y:S01]  /*0060*/  LDC.64 R2, c[0x0][0x380] ;  /* 0x0000e000ff027b82 */ /* 0x000e220000000a00 */
[----:B------:R-:W4:Y:S01]  /*0070*/  LDCU.64 UR8, c[0x0][0x388] ;  /* 0x00007100ff0877ac */ /* 0x000f220008000a00 */
[----:B------:R-:W5:Y:S06]  /*0080*/  LDCU.64 UR10, c[0x0][0x390] ;  /* 0x00007200ff0a77ac */ /* 0x000f6c0008000a00 */
[----:B------:R-:W3:Y:S01]  /*0090*/  LDC R0, c[0x0][0x3a4] ;  /* 0x0000e900ff007b82 */ /* 0x000ee20000000800 */
[----:B-1----:R1:W5:Y:S01]  /*00a0*/  LDG.E R14, desc[UR6][R4.64] ;  /* 0x00000006040e7981 */ /* 0x002362000c1e1900 */
[----:B0-----:R-:W-:-:S04]  /*00b0*/  IMAD.WIDE R2, R13, 0x100, R2 ;  /* 0x000001000d027825 */ /* 0x001fc800078e0202 */
[----:B--2---:R-:W-:Y:S01]  /*00c0*/  IMAD.WIDE.U32 R6, R10, 0x4, R2 ;  /* 0x000000040a067825 */ /* 0x004fe200078e0002 */
[----:B---3--:R-:W-:Y:S01]  /*00d0*/  IABS R17, R0 ;  /* 0x0000000000117213 */ /* 0x008fe20000000000 */
[----:B------:R-:W0:Y:S03]  /*00e0*/  LDC R2, c[0x0][0x3a0] ;  /* 0x0000e800ff027b82 */ /* 0x000e260000000800 */
[----:B------:R2:W3:Y:S01]  /*00f0*/  LDG.E.CONSTANT R15, desc[UR6][R6.64] ;  /* 0x00000006060f7981 */ /* 0x0004e2000c1e9900 */
[----:B------:R-:W4:Y:S08]  /*0100*/  I2F.RP R11, R17 ;  /* 0x00000011000b7306 */ /* 0x000f300000209400 */
[----:B----4-:R-:W4:Y:S01]  /*0110*/  MUFU.RCP R11, R11 ;  /* 0x0000000b000b7308 */ /* 0x010f220000001000 */
[----:B0-----:R-:W-:-:S02]  /*0120*/  IABS R3, R2 ;  /* 0x0000000200037213 */ /* 0x001fc40000000000 */
[----:B----4-:R-:W-:-:S05]  /*0130*/  IADD3 R8, PT, PT, R11, 0xffffffe, RZ ;  /* 0x0ffffffe0b087810 */ /* 0x010fca0007ffe0ff */
[----:B------:R0:W2:Y:S08]  /*0140*/  F2I.FTZ.U32.TRUNC.NTZ R9, R8 ;  /* 0x0000000800097305 */ /* 0x0000b0000021f000 */
[----:B-1----:R-:W1:Y:S01]  /*0150*/  I2F.RP R4, R3 ;  /* 0x0000000300047306 */ /* 0x002e620000209400 */
[----:B0-----:R-:W-:Y:S02]  /*0160*/  HFMA2 R8, -RZ, RZ, 0, 0 ;  /* 0x00000000ff087431 */ /* 0x001fe400000001ff */
[----:B--2---:R-:W-:-:S04]  /*0170*/  IMAD.MOV R6, RZ, RZ, -R9 ;  /* 0x000000ffff067224 */ /* 0x004fc800078e0a09 */
[----:B------:R-:W-:-:S04]  /*0180*/  IMAD R5, R6, R17, RZ ;  /* 0x0000001106057224 */ /* 0x000fc800078e02ff */
[----:B------:R-:W-:Y:S01]  /*0190*/  IMAD.HI.U32 R6, R9, R5, R8 ;  /* 0x0000000509067227 */ /* 0x000fe200078e0008 */
[----:B-1----:R-:W0:Y:S05]  /*01a0*/  MUFU.RCP R4, R4 ;  /* 0x0000000400047308 */ /* 0x002e2a0000001000 */
[----:B------:R-:W-:-:S04]  /*01b0*/  IMAD.HI.U32 R5, R6, R3, RZ ;  /* 0x0000000306057227 */ /* 0x000fc800078e00ff */
[----:B------:R-:W-:-:S04]  /*01c0*/  IMAD.MOV R8, RZ, RZ, -R5 ;  /* 0x000000ffff087224 */ /* 0x000fc800078e0a05 */
[----:B------:R-:W-:Y:S01]  /*01d0*/  IMAD R8, R17, R8, R3 ;  /* 0x0000000811087224 */ /* 0x000fe200078e0203 */
[----:B0-----:R-:W-:-:S04]  /*01e0*/  IADD3 R6, PT, PT, R4, 0xffffffe, RZ ;  /* 0x0ffffffe04067810 */ /* 0x001fc80007ffe0ff */
[----:B------:R-:W-:Y:S01]  /*01f0*/  ISETP.GT.U32.AND P1, PT, R17, R8, PT ;  /* 0x000000081100720c */ /* 0x000fe20003f24070 */
[----:B------:R-:W0:-:S12]  /*0200*/  F2I.FTZ.U32.TRUNC.NTZ R7, R6 ;  /* 0x0000000600077305 */ /* 0x000e18000021f000 */
[----:B------:R-:W-:-:S05]  /*0210*/  @!P1 IMAD.IADD R8, R8, 0x1, -R17 ;  /* 0x0000000108089824 */ /* 0x000fca00078e0a11 */
[----:B------:R-:W-:Y:S02]  /*0220*/  ISETP.GE.U32.AND P0, PT, R8, R17, PT ;  /* 0x000000110800720c */ /* 0x000fe40003f06070 */
[----:B0-----:R-:W-:Y:S02]  /*0230*/  IADD3 R4, PT, PT, RZ, -R7, RZ ;  /* 0x80000007ff047210 */ /* 0x001fe40007ffe0ff */
[----:B------:R-:W-:Y:S02]  /*0240*/  LOP3.LUT R8, R2, R0, RZ, 0x3c, !PT ;  /* 0x0000000002087212 */ /* 0x000fe400078e3cff */
[----:B------:R-:W-:Y:S01]  /*0250*/  MOV R6, RZ ;  /* 0x000000ff00067202 */ /* 0x000fe20000000f00 */
[----:B------:R-:W-:Y:S01]  /*0260*/  IMAD R9, R4, R3, RZ ;  /* 0x0000000304097224 */ /* 0x000fe200078e02ff */
[----:B------:R-:W-:Y:S01]  /*0270*/  ISETP.GE.AND P2, PT, R8, RZ, PT ;  /* 0x000000ff0800720c */ /* 0x000fe20003f46270 */
[----:B------:R-:W-:Y:S01]  /*0280*/  @!P1 VIADD R5, R5, 0x1 ;  /* 0x0000000105059836 */ /* 0x000fe20000000000 */
[----:B------:R-:W-:Y:S01]  /*0290*/  ISETP.NE.AND P1, PT, R0, RZ, PT ;  /* 0x000000ff0000720c */ /* 0x000fe20003f25270 */
[----:B------:R-:W-:Y:S01]  /*02a0*/  IMAD.HI.U32 R6, R7, R9, R6 ;  /* 0x0000000907067227 */ /* 0x000fe200078e0006 */
[----:B------:R-:W-:-:S02]  /*02b0*/  IABS R8, R13 ;  /* 0x0000000d00087213 */ /* 0x000fc40000000000 */
[----:B------:R-:W-:-:S03]  /*02c0*/  @P0 IADD3 R5, PT, PT, R5, 0x1, RZ ;  /* 0x0000000105050810 */ /* 0x000fc60007ffe0ff */
[----:B------:R-:W-:-:S04]  /*02d0*/  IMAD.HI.U32 R6, R6, R8, RZ ;  /* 0x0000000806067227 */ /* 0x000fc800078e00ff */
[----:B------:R-:W-:Y:S01]  /*02e0*/  IMAD.MOV.U32 R4, RZ, RZ, R5 ;  /* 0x000000ffff047224 */ /* 0x000fe200078e0005 */
[----:B------:R-:W-:-:S03]  /*02f0*/  IADD3 R7, PT, PT, -R6, RZ, RZ ;  /* 0x000000ff06077210 */ /* 0x000fc60007ffe1ff */
[----:B------:R-:W-:Y:S01]  /*0300*/  @!P2 IMAD.MOV R4, RZ, RZ, -R4 ;  /* 0x000000ffff04a224 */ /* 0x000fe200078e0a04 */
[----:B------:R-:W-:Y:S01]  /*0310*/  @!P1 LOP3.LUT R4, RZ, R0, RZ, 0x33, !PT ;  /* 0x00000000ff049212 */ /* 0x000fe200078e33ff */
[----:B------:R-:W-:-:S03]  /*0320*/  IMAD R8, R3, R7, R8 ;  /* 0x0000000703087224 */ /* 0x000fc600078e0208 */
[----:B------:R-:W-:Y:S02]  /*0330*/  IABS R5, R4 ;  /* 0x0000000400057213 */ /* 0x000fe40000000000 */
[----:B------:R-:W-:Y:S02]  /*0340*/  ISETP.GT.U32.AND P1, PT, R3, R8, PT ;  /* 0x000000080300720c */ /* 0x000fe40003f24070 */
[----:B------:R-:W0:Y:S11]  /*0350*/  I2F.RP R7, R5 ;  /* 0x0000000500077306 */ /* 0x000e360000209400 */
[-C--:B------:R-:W-:Y:S01]  /*0360*/  @!P1 IADD3 R8, PT, PT, R8, -R3.reuse, RZ ;  /* 0x8000000308089210 */ /* 0x080fe20007ffe0ff */
[----:B0-----:R-:W0:Y:S03]  /*0370*/  MUFU.RCP R7, R7 ;  /* 0x0000000700077308 */ /* 0x001e260000001000 */
[----:B------:R-:W-:-:S02]  /*0380*/  ISETP.GE.U32.AND P0, PT, R8, R3, PT ;  /* 0x000000030800720c */ /* 0x000fc40003f06070 */
[----:B------:R-:W-:Y:S01]  /*0390*/  LOP3.LUT R3, R13, R2, RZ, 0x3c, !PT ;  /* 0x000000020d037212 */ /* 0x000fe200078e3cff */
[----:B------:R-:W-:Y:S01]  /*03a0*/  @!P1 VIADD R6, R6, 0x1 ;  /* 0x0000000106069836 */ /* 0x000fe20000000000 */
[----:B------:R-:W-:Y:S02]  /*03b0*/  ISETP.NE.AND P1, PT, R2, RZ, PT ;  /* 0x000000ff0200720c */ /* 0x000fe40003f25270 */
[----:B------:R-:W-:-:S07]  /*03c0*/  ISETP.GE.AND P2, PT, R3, RZ, PT ;  /* 0x000000ff0300720c */ /* 0x000fce0003f46270 */
[----:B------:R-:W-:Y:S02]  /*03d0*/  @P0 IADD3 R6, PT, PT, R6, 0x1, RZ ;  /* 0x0000000106060810 */ /* 0x000fe40007ffe0ff */
[----:B0-----:R-:W-:-:S03]  /*03e0*/  IADD3 R3, PT, PT, R7, 0xffffffe, RZ ;  /* 0x0ffffffe07037810 */ /* 0x001fc60007ffe0ff */
[----:B------:R-:W-:-:S03]  /*03f0*/  IMAD.MOV.U32 R9, RZ, RZ, R6 ;  /* 0x000000ffff097224 */ /* 0x000fc600078e0006 */
[----:B------:R-:W0:Y:S02]  /*0400*/  F2I.FTZ.U32.TRUNC.NTZ R3, R3 ;  /* 0x0000000300037305 */ /* 0x000e24000021f000 */
[----:B------:R-:W-:Y:S02]  /*0410*/  @!P2 IADD3 R9, PT, PT, -R9, RZ, RZ ;  /* 0x000000ff0909a210 */ /* 0x000fe40007ffe1ff */
[----:B------:R-:W-:-:S05]  /*0420*/  @!P1 LOP3.LUT R9, RZ, R2, RZ, 0x33, !PT ;  /* 0x00000002ff099212 */ /* 0x000fca00078e33ff */
[----:B------:R-:W-:-:S04]  /*0430*/  IMAD.MOV R6, RZ, RZ, -R9 ;  /* 0x000000ffff067224 */ /* 0x000fc800078e0a09 */
[----:B------:R-:W-:Y:S02]  /*0440*/  IMAD R11, R2, R6, R13 ;  /* 0x00000006020b7224 */ /* 0x000fe400078e020d */
[----:B------:R-:W-:Y:S01]  /*0450*/  HFMA2 R2, -RZ, RZ, 0, 0 ;  /* 0x00000000ff027431 */ /* 0x000fe200000001ff */
[----:B0-----:R-:W-:Y:S02]  /*0460*/  IADD3 R8, PT, PT, RZ, -R3, RZ ;  /* 0x80000003ff087210 */ /* 0x001fe40007ffe0ff */
[----:B------:R-:W-:-:S03]  /*0470*/  IABS R6, R11 ;  /* 0x0000000b00067213 */ /* 0x000fc60000000000 */
[----:B------:R-:W-:Y:S01]  /*0480*/  IMAD R7, R8, R5, RZ ;  /* 0x0000000508077224 */ /* 0x000fe200078e02ff */
[----:B------:R-:W-:-:S03]  /*0490*/  IABS R8, R4 ;  /* 0x0000000400087213 */ /* 0x000fc60000000000 */
[----:B------:R-:W-:Y:S01]  /*04a0*/  IMAD.HI.U32 R2, R3, R7, R2 ;  /* 0x0000000703027227 */ /* 0x000fe200078e0002 */
[----:B------:R-:W-:-:S03]  /*04b0*/  IADD3 R8, PT, PT, RZ, -R8, RZ ;  /* 0x80000008ff087210 */ /* 0x000fc60007ffe0ff */
[----:B------:R-:W-:Y:S01]  /*04c0*/  IMAD.MOV.U32 R3, RZ, RZ, R6 ;  /* 0x000000ffff037224 */ /* 0x000fe200078e0006 */
[----:B------:R-:W-:-:S03]  /*04d0*/  MOV R6, R8 ;  /* 0x0000000800067202 */ /* 0x000fc60000000f00 */
[----:B------:R-:W-:-:S04]  /*04e0*/  IMAD.HI.U32 R2, R2, R3, RZ ;  /* 0x0000000302027227 */ /* 0x000fc800078e00ff */
[----:B------:R-:W-:-:S05]  /*04f0*/  IMAD R6, R2, R6, R3 ;  /* 0x0000000602067224 */ /* 0x000fca00078e0203 */
[----:B------:R-:W-:Y:S02]  /*0500*/  ISETP.GT.U32.AND P1, PT, R5, R6, PT ;  /* 0x000000060500720c */ /* 0x000fe40003f24070 */
[----:B------:R-:W-:-:S11]  /*0510*/  LOP3.LUT R3, R11, R4, RZ, 0x3c, !PT ;  /* 0x000000040b037212 */ /* 0x000fd600078e3cff */
[----:B------:R-:W-:-:S04]  /*0520*/  @!P1 IADD3 R6, PT, PT, R6, -R5, RZ ;  /* 0x8000000506069210 */ /* 0x000fc80007ffe0ff */
[----:B------:R-:W-:Y:S01]  /*0530*/  ISETP.GE.U32.AND P0, PT, R6, R5, PT ;  /* 0x000000050600720c */ /* 0x000fe20003f06070 */
[----:B------:R-:W-:Y:S01]  /*0540*/  @!P1 VIADD R2, R2, 0x1 ;  /* 0x0000000102029836 */ /* 0x000fe20000000000 */
[----:B------:R-:W-:Y:S02]  /*0550*/  ISETP.GE.AND P2, PT, R3, RZ, PT ;  /* 0x000000ff0300720c */ /* 0x000fe40003f46270 */
[----:B------:R-:W-:-:S09]  /*0560*/  ISETP.NE.AND P1, PT, R4, RZ, PT ;  /* 0x000000ff0400720c */ /* 0x000fd20003f25270 */
[----:B------:R-:W-:-:S04]  /*0570*/  @P0 IADD3 R2, PT, PT, R2, 0x1, RZ ;  /* 0x0000000102020810 */ /* 0x000fc80007ffe0ff */
[----:B------:R-:W-:Y:S02]  /*0580*/  @!P2 IADD3 R2, PT, PT, -R2, RZ, RZ ;  /* 0x000000ff0202a210 */ /* 0x000fe40007ffe1ff */
[----:B------:R-:W-:-:S05]  /*0590*/  @!P1 LOP3.LUT R2, RZ, R4, RZ, 0x33, !PT ;  /* 0x00000004ff029212 */ /* 0x000fca00078e33ff */
[----:B------:R-:W-:-:S04]  /*05a0*/  IMAD R2, R9, R0, R2 ;  /* 0x0000000009027224 */ /* 0x000fc800078e0202 */
[----:B------:R-:W-:-:S04]  /*05b0*/  IMAD.WIDE R2, R2, UR4, RZ ;  /* 0x0000000402027c25 */ /* 0x000fc8000f8e02ff */
[C---:B------:R-:W-:Y:S01]  /*05c0*/  IMAD.SHL.U32 R0, R2.reuse, 0x100, RZ ;  /* 0x0000010002007824 */ /* 0x040fe200078e00ff */
[----:B------:R-:W-:-:S04]  /*05d0*/  SHF.L.U64.HI R3, R2, 0x8, R3 ;  /* 0x0000000802037819 */ /* 0x000fc80000010203 */
[C---:B------:R-:W-:Y:S02]  /*05e0*/  IADD3 R4, P1, PT, R0.reuse, UR8, RZ ;  /* 0x0000000800047c10 */ /* 0x040fe4000ff3e0ff */
[----:B-----5:R-:W-:Y:S02]  /*05f0*/  IADD3 R2, P2, PT, R0, UR10, RZ ;  /* 0x0000000a00027c10 */ /* 0x020fe4000ff5e0ff */
[C---:B------:R-:W-:Y:S02]  /*0600*/  IADD3.X R5, PT, PT, R3.reuse, UR9, RZ, P1, !PT ;  /* 0x0000000903057c10 */ /* 0x040fe40008ffe4ff */
[----:B------:R-:W-:Y:S01]  /*0610*/  ISETP.GE.AND P0, PT, R14, 0x1, PT ;  /* 0x000000010e00780c */ /* 0x000fe20003f06270 */
[----:B------:R-:W-:Y:S01]  /*0620*/  HFMA2 R12, -RZ, RZ, 0, 0 ;  /* 0x00000000ff0c7431 */ /* 0x000fe200000001ff */
[----:B------:R-:W-:Y:S02]  /*0630*/  IADD3.X R3, PT, PT, R3, UR11, RZ, P2, !PT ;  /* 0x0000000b03037c10 */ /* 0x000fe400097fe4ff */
[----:B------:R-:W-:Y:S01]  /*0640*/  MOV R11, RZ ;  /* 0x000000ff000b7202 */ /* 0x000fe20000000f00 */
[----:B---3--:R-:W-:-:S08]  /*0650*/  FMUL R15, R15, UR5 ;  /* 0x000000050f0f7c20 */ /* 0x008fd00008400000 */
[----:B------:R-:W-:Y:S05]  /*0660*/  @!P0 BRA `(.L_x_0) ;  /* 0x0000000800948947 */ /* 0x000fea0003800000 */
[----:B------:R-:W0:Y:S01]  /*0670*/  S2UR UR5, SR_CgaCtaId ;  /* 0x00000000000579c3 */ /* 0x000e220000008800 */
[----:B------:R-:W-:Y:S01]  /*0680*/  ISETP.NE.AND P0, PT, R14, 0x1, PT ;  /* 0x000000010e00780c */ /* 0x000fe20003f05270 */
[----:B------:R-:W-:Y:S01]  /*0690*/  UMOV UR4, 0x400 ;  /* 0x0000040000047882 */ /* 0x000fe20000000000 */
[----:B------:R-:W-:Y:S01]  /*06a0*/  SHF.R.U32.HI R6, RZ, 0x3, R10 ;  /* 0x00000003ff067819 */ /* 0x000fe2000001160a */
[----:B------:R-:W-:Y:S01]  /*06b0*/  IMAD.MOV.U32 R0, RZ, RZ, -0xeb60d36 ;  /* 0xf149f2caff007424 */ /* 0x000fe200078e00ff */
[----:B------:R-:W-:Y:S01]  /*06c0*/  LOP3.LUT R23, R10, 0x1f, RZ, 0xc0, !PT ;  /* 0x0000001f0a177812 */ /* 0x000fe200078ec0ff */
[----:B------:R-:W-:Y:S01]  /*06d0*/  IMAD.MOV.U32 R12, RZ, RZ, RZ ;  /* 0x000000ffff0c7224 */ /* 0x000fe200078e00ff */
[----:B------:R-:W-:Y:S02]  /*06e0*/  LOP3.LUT R6, R6, 0x7c, RZ, 0xc0, !PT ;  /* 0x0000007c06067812 */ /* 0x000fe400078ec0ff */
[----:B------:R-:W-:Y:S02]  /*06f0*/  MOV R11, RZ ;  /* 0x000000ff000b7202 */ /* 0x000fe40000000f00 */
[----:B------:R-:W-:Y:S01]  /*0700*/  MOV R7, RZ ;  /* 0x000000ff00077202 */ /* 0x000fe20000000f00 */
[----:B0-----:R-:W-:-:S06]  /*0710*/  ULEA UR4, UR5, UR4, 0x18 ;  /* 0x0000000405047291 */ /* 0x001fcc000f8ec0ff */
[----:B------:R-:W-:Y:S01]  /*0720*/  IADD3 R16, PT, PT, R6, UR4, RZ ;  /* 0x0000000406107c10 */ /* 0x000fe2000fffe0ff */
[----:B------:R-:W-:Y:S06]  /*0730*/  @!P0 BRA `(.L_x_1) ;  /* 0x00000004009c8947 */ /* 0x000fec0003800000 */
[----:B------:R-:W-:Y:S01]  /*0740*/  LOP3.LUT R18, R14, 0x7ffffffe, RZ, 0xc0, !PT ;  /* 0x7ffffffe0e127812 */ /* 0x000fe200078ec0ff */
[----:B------:R-:W-:Y:S01]  /*0750*/  HFMA2 R0, -RZ, RZ, -10824, -13904 ;  /* 0xf149f2caff007431 */ /* 0x000fe200000001ff */
[----:B------:R-:W-:Y:S01]  /*0760*/  ISETP.NE.AND P0, PT, R23, RZ, PT ;  /* 0x000000ff1700720c */ /* 0x000fe20003f05270 */
[----:B------:R-:W-:Y:S01]  /*0770*/  IMAD.MOV.U32 R11, RZ, RZ, RZ ;  /* 0x000000ffff0b7224 */ /* 0x000fe200078e00ff */
[----:B------:R-:W-:Y:S02]  /*0780*/  MOV R17, R10 ;  /* 0x0000000a00117202 */ /* 0x000fe40000000f00 */
[----:B------:R-:W-:-:S09]  /*0790*/  IADD3 R18, PT, PT, -R18, RZ, RZ ;  /* 0x000000ff12127210 */ /* 0x000fd20007ffe1ff */
.L_x_2:
[----:B------:R-:W-:-:S06]  /*07a0*/  IMAD.WIDE.U32 R8, R17, 0x4, R4 ;  /* 0x0000000411087825 */ /* 0x000fcc00078e0004 */
[----:B------:R-:W2:Y:S01]  /*07b0*/  LDG.E.CONSTANT R8, desc[UR6][R8.64] ;  /* 0x0000000608087981 */ /* 0x000ea2000c1e9900 */
[----:B------:R-:W-:-:S04]  /*07c0*/  VIADD R19, R17, 0x40 ;  /* 0x0000004011137836 */ /* 0x000fc80000000000 */
[----:B------:R-:W-:-:S06]  /*07d0*/  IMAD.WIDE.U32 R6, R19, 0x4, R4 ;  /* 0x0000000413067825 */ /* 0x000fcc00078e0004 */
[----:B------:R-:W3:Y:S01]  /*07e0*/  LDG.E.CONSTANT R6, desc[UR6][R6.64] ;  /* 0x0000000606067981 */ /* 0x000ee2000c1e9900 */
[----:B------:R-:W0:Y:S01]  /*07f0*/  S2UR UR5, SR_CgaCtaId ;  /* 0x00000000000579c3 */ /* 0x000e220000008800 */
[----:B------:R-:W-:Y:S02]  /*0800*/  UMOV UR4, 0x400 ;  /* 0x0000040000047882 */ /* 0x000fe40000000000 */
[----:B0-----:R-:W-:Y:S01]  /*0810*/  ULEA UR4, UR5, UR4, 0x18 ;  /* 0x0000000405047291 */ /* 0x001fe2000f8ec0ff */
[----:B--2---:R-:W-:-:S05]  /*0820*/  FMUL R20, R15, R8 ;  /* 0x000000080f147220 */ /* 0x004fca0000400000 */
[----:B------:R-:W0:Y:S01]  /*0830*/  SHFL.DOWN PT, R21, R20, 0x10, 0x1f ;  /* 0x0a001f0014157f89 */ /* 0x000e2200000e0000 */
[----:B---3--:R-:W-:-:S05]  /*0840*/  FMUL R24, R15, R6 ;  /* 0x000000060f187220 */ /* 0x008fca0000400000 */
[----:B------:R-:W1:Y:S01]  /*0850*/  SHFL.DOWN PT, R25, R24, 0x10, 0x1f ;  /* 0x0a001f0018197f89 */ /* 0x000e6200000e0000 */
[----:B0-----:R-:W-:-:S05]  /*0860*/  FADD R21, R20, R21 ;  /* 0x0000001514157221 */ /* 0x001fca0000000000 */
[----:B------:R-:W0:Y:S01]  /*0870*/  SHFL.DOWN PT, R22, R21, 0x8, 0x1f ;  /* 0x09001f0015167f89 */ /* 0x000e2200000e0000 */
[----:B-1----:R-:W-:-:S05]  /*0880*/  FADD R25, R24, R25 ;  /* 0x0000001918197221 */ /* 0x002fca0000000000 */
[----:B------:R-:W1:Y:S01]  /*0890*/  SHFL.DOWN PT, R8, R25, 0x8, 0x1f ;  /* 0x09001f0019087f89 */ /* 0x000e6200000e0000 */
[----:B0-----:R-:W-:-:S05]  /*08a0*/  FADD R22, R21, R22 ;  /* 0x0000001615167221 */ /* 0x001fca0000000000 */
[----:B------:R-:W0:Y:S01]  /*08b0*/  SHFL.DOWN PT, R9, R22, 0x4, 0x1f ;  /* 0x08801f0016097f89 */ /* 0x000e2200000e0000 */
[----:B-1----:R-:W-:Y:S01]  /*08c0*/  FADD R26, R25, R8 ;  /* 0x00000008191a7221 */ /* 0x002fe20000000000 */
[----:B------:R-:W-:-:S04]  /*08d0*/  MOV R25, 0x437c0000 ;  /* 0x437c000000197802 */ /* 0x000fc80000000f00 */
        /* <DEDUP_REMOVED lines=8> */
[----:B-1----:R-:W-:-:S05]  /*0960*/  FADD R27, R20, R27 ;  /* 0x0000001b141b7221 */ /* 0x002fca0000000000 */
[----:B------:R-:W1:Y:S01]  /*0970*/  SHFL.DOWN PT, R22, R27, 0x1, 0x1f ;  /* 0x08201f001b167f89 */ /* 0x000e6200000e0000 */
[----:B0-----:R-:W-:-:S05]  /*0980*/  FADD R21, R8, R7 ;  /* 0x0000000708157221 */ /* 0x001fca0000000000 */
[----:B------:R-:W-:Y:S01]  /*0990*/  @!P0 STS [R16], R21 ;  /* 0x0000001510008388 */ /* 0x000fe20000000800 */
[----:B------:R-:W-:Y:S01]  /*09a0*/  BAR.SYNC.DEFER_BLOCKING 0x0 ;  /* 0x0000000000007b1d */ /* 0x000fe20000010000 */
[----:B------:R-:W-:Y:S01]  /*09b0*/  ISETP.NE.AND P0, PT, R23, RZ, PT ;  /* 0x000000ff1700720c */ /* 0x000fe20003f05270 */
[----:B-1----:R-:W-:-:S04]  /*09c0*/  FADD R22, R27, R22 ;  /* 0x000000161b167221 */ /* 0x002fc80000000000 */
[----:B------:R-:W0:Y:S02]  /*09d0*/  LDS.64 R6, [UR4] ;  /* 0x00000004ff067984 */ /* 0x000e240008000a00 */
[----:B------:R-:W-:Y:S06]  /*09e0*/  BAR.SYNC.DEFER_BLOCKING 0x0 ;  /* 0x0000000000007b1d */ /* 0x000fec0000010000 */
[----:B------:R1:W-:Y:S02]  /*09f0*/  @!P0 STS [R16], R22 ;  /* 0x0000001610008388 */ /* 0x0003e40000000800 */
[----:B------:R-:W-:Y:S01]  /*0a00*/  BAR.SYNC.DEFER_BLOCKING 0x0 ;  /* 0x0000000000007b1d */ /* 0x000fe20000010000 */
[----:B0-----:R-:W-:-:S05]  /*0a10*/  FADD R6, R6, R7 ;  /* 0x0000000706067221 */ /* 0x001fca0000000000 */
[----:B------:R-:W-:-:S05]  /*0a20*/  FMNMX R27, R6, R0, !PT ;  /* 0x00000000061b7209 */ /* 0x000fca0007800000 */
[----:B------:R-:W-:Y:S01]  /*0a30*/  FADD R7, -R27, R0 ;  /* 0x000000001b077221 */ /* 0x000fe20000000100 */
[----:B------:R-:W-:-:S03]  /*0a40*/  FADD R29, R6, -R27 ;  /* 0x8000001b061d7221 */ /* 0x000fc60000000000 */
[-C--:B------:R-:W-:Y:S01]  /*0a50*/  FFMA.SAT R0, R7, R26.reuse, 0.5 ;  /* 0x3f00000007007423 */ /* 0x080fe2000000201a */
[----:B------:R-:W-:Y:S01]  /*0a60*/  FFMA.SAT R20, R29, R26, 0.5 ;  /* 0x3f0000001d147423 */ /* 0x000fe2000000201a */
[----:B------:R-:W0:Y:S02]  /*0a70*/  LDS.64 R8, [UR4] ;  /* 0x00000004ff087984 */ /* 0x000e240008000a00 */
[-C--:B------:R-:W-:Y:S01]  /*0a80*/  FFMA.RM R21, R0, R25.reuse, 12582913 ;  /* 0x4b40000100157423 */ /* 0x080fe20000004019 */
[----:B------:R-:W-:-:S03]  /*0a90*/  FFMA.RM R20, R20, R25, 12582913 ;  /* 0x4b40000114147423 */ /* 0x000fc60000004019 */
[----:B------:R-:W-:Y:S01]  /*0aa0*/  FADD R0, R21, -12583039 ;  /* 0xcb40007f15007421 */ /* 0x000fe20000000000 */
[----:B------:R-:W-:-:S03]  /*0ab0*/  FADD R6, R20, -12583039 ;  /* 0xcb40007f14067421 */ /* 0x000fc60000000000 */
[----:B------:R-:W-:Y:S01]  /*0ac0*/  FFMA R0, R7, 1.4426950216293334961, -R0 ;  /* 0x3fb8aa3b07007823 */ /* 0x000fe20000000800 */
[----:B------:R-:W-:-:S03]  /*0ad0*/  FFMA R6, R29, 1.4426950216293334961, -R6 ;  /* 0x3fb8aa3b1d067823 */ /* 0x000fc60000000806 */
[----:B-1----:R-:W-:Y:S01]  /*0ae0*/  FFMA R22, R7, 1.925963033500011079e-08, R0 ;  /* 0x32a5706007167823 */ /* 0x002fe20000000000 */
[----:B------:R-:W-:Y:S01]  /*0af0*/  FFMA R24, R29, 1.925963033500011079e-08, R6 ;  /* 0x32a570601d187823 */ /* 0x000fe20000000006 */
[----:B------:R-:W-:-:S06]  /*0b00*/  IMAD.WIDE.U32 R6, R17, 0x4, R2 ;  /* 0x0000000411067825 */ /* 0x000fcc00078e0002 */
[----:B------:R1:W2:Y:S01]  /*0b10*/  LDG.E.CONSTANT R6, desc[UR6][R6.64] ;  /* 0x0000000606067981 */ /* 0x0002a2000c1e9900 */
[----:B0-----:R-:W-:-:S05]  /*0b20*/  FADD R8, R8, R9 ;  /* 0x0000000908087221 */ /* 0x001fca0000000000 */
[----:B------:R-:W-:-:S05]  /*0b30*/  FMNMX R0, R27, R8, !PT ;  /* 0x000000081b007209 */ /* 0x000fca0007800000 */
[--C-:B------:R-:W-:Y:S01]  /*0b40*/  FADD R9, R27, -R0.reuse ;  /* 0x800000001b097221 */ /* 0x100fe20000000000 */
[----:B------:R-:W-:-:S03]  /*0b50*/  FADD R27, R8, -R0 ;  /* 0x80000000081b7221 */ /* 0x000fc60000000000 */
[-C--:B------:R-:W-:Y:S01]  /*0b60*/  FFMA.SAT R8, R9, R26.reuse, 0.5 ;  /* 0x3f00000009087423 */ /* 0x080fe2000000201a */
[----:B------:R-:W-:-:S03]  /*0b70*/  FFMA.SAT R28, R27, R26, 0.5 ;  /* 0x3f0000001b1c7423 */ /* 0x000fc6000000201a */
[----:B------:R-:W-:-:S04]  /*0b80*/  FFMA.RM R26, R8, R25, 12582913 ;  /* 0x4b400001081a7423 */ /* 0x000fc80000004019 */
[----:B------:R-:W-:Y:S01]  /*0b90*/  FADD R8, R26, -12583039 ;  /* 0xcb40007f1a087421 */ /* 0x000fe20000000000 */
[----:B------:R-:W-:-:S03]  /*0ba0*/  FFMA.RM R25, R28, R25, 12582913 ;  /* 0x4b4000011c197423 */ /* 0x000fc60000004019 */
[----:B------:R-:W-:-:S04]  /*0bb0*/  FFMA R8, R9, 1.4426950216293334961, -R8 ;  /* 0x3fb8aa3b09087823 */ /* 0x000fc80000000808 */
[----:B------:R-:W-:Y:S01]  /*0bc0*/  FFMA R28, R9, 1.925963033500011079e-08, R8 ;  /* 0x32a57060091c7823 */ /* 0x000fe20000000008 */
[----:B------:R-:W-:-:S06]  /*0bd0*/  IMAD.WIDE.U32 R8, R19, 0x4, R2 ;  /* 0x0000000413087825 */ /* 0x000fcc00078e0002 */
[----:B------:R2:W3:Y:S01]  /*0be0*/  LDG.E.CONSTANT R8, desc[UR6][R8.64] ;  /* 0x0000000608087981 */ /* 0x0004e2000c1e9900 */
[----:B-1----:R-:W-:-:S04]  /*0bf0*/  FADD R7, R25, -12583039 ;  /* 0xcb40007f19077421 */ /* 0x002fc80000000000 */
[C---:B------:R-:W-:Y:S01]  /*0c00*/  FFMA R7, R27.reuse, 1.4426950216293334961, -R7 ;  /* 0x3fb8aa3b1b077823 */ /* 0x040fe20000000807 */
[----:B------:R-:W0:Y:S03]  /*0c10*/  MUFU.EX2 R22, R22 ;  /* 0x0000001600167308 */ /* 0x000e260000000800 */
[----:B------:R-:W-:-:S05]  /*0c20*/  FFMA R7, R27, 1.925963033500011079e-08, R7 ;  /* 0x32a570601b077823 */ /* 0x000fca0000000007 */
[----:B------:R-:W1:Y:S01]  /*0c30*/  MUFU.EX2 R24, R24 ;  /* 0x0000001800187308 */ /* 0x000e620000000800 */
[----:B------:R-:W-:-:S07]  /*0c40*/  SHF.L.U32 R21, R21, 0x17, RZ ;  /* 0x0000001715157819 */ /* 0x000fce00000006ff */
[----:B------:R-:W4:Y:S01]  /*0c50*/  MUFU.EX2 R7, R7 ;  /* 0x0000000700077308 */ /* 0x000f220000000800 */
[----:B------:R-:W-:Y:S01]  /*0c60*/  IADD3 R18, PT, PT, R18, 0x2, RZ ;  /* 0x0000000212127810 */ /* 0x000fe20007ffe0ff */
[----:B------:R-:W-:-:S06]  /*0c70*/  IMAD.SHL.U32 R19, R20, 0x800000, RZ ;  /* 0x0080000014137824 */ /* 0x000fcc00078e00ff */
[----:B------:R-:W5:Y:S01]  /*0c80*/  MUFU.EX2 R28, R28 ;  /* 0x0000001c001c7308 */ /* 0x000f620000000800 */
[----:B------:R-:W-:Y:S01]  /*0c90*/  BAR.SYNC.DEFER_BLOCKING 0x0 ;  /* 0x0000000000007b1d */ /* 0x000fe20000010000 */
[----:B------:R-:W-:Y:S01]  /*0ca0*/  ISETP.NE.AND P1, PT, R18, RZ, PT ;  /* 0x000000ff1200720c */ /* 0x000fe20003f25270 */
[----:B0-----:R-:W-:Y:S01]  /*0cb0*/  FMUL R21, R21, R22 ;  /* 0x0000001615157220 */ /* 0x001fe20000400000 */
[----:B------:R-:W-:Y:S01]  /*0cc0*/  SHF.L.U32 R22, R25, 0x17, RZ ;  /* 0x0000001719167819 */ /* 0x000fe200000006ff */
[----:B-1----:R-:W-:Y:S01]  /*0cd0*/  FMUL R20, R19, R24 ;  /* 0x0000001813147220 */ /* 0x002fe20000400000 */
[----:B------:R-:W-:-:S03]  /*0ce0*/  IMAD.SHL.U32 R19, R26, 0x800000, RZ ;  /* 0x008000001a137824 */ /* 0x000fc600078e00ff */
[----:B----4-:R-:W-:Y:S01]  /*0cf0*/  FMUL R7, R22, R7 ;  /* 0x0000000716077220 */ /* 0x010fe20000400000 */
[----:B------:R-:W-:Y:S01]  /*0d00*/  IADD3 R17, PT, PT, R17, 0x80, RZ ;  /* 0x0000008011117810 */ /* 0x000fe20007ffe0ff */
[----:B-----5:R-:W-:Y:S01]  /*0d10*/  FMUL R19, R19, R28 ;  /* 0x0000001c13137220 */ /* 0x020fe20000400000 */
[----:B--2---:R-:W-:Y:S01]  /*0d20*/  FMUL R9, R20, R6 ;  /* 0x0000000614097220 */ /* 0x004fe20000400000 */
[----:B------:R-:W-:-:S03]  /*0d30*/  FFMA R20, R21, R11, R20 ;  /* 0x0000000b15147223 */ /* 0x000fc60000000014 */
[----:B------:R-:W-:Y:S01]  /*0d40*/  FFMA R9, R21, R12, R9 ;  /* 0x0000000c15097223 */ /* 0x000fe20000000009 */
[----:B------:R-:W-:Y:S01]  /*0d50*/  FFMA R11, R20, R19, R7 ;  /* 0x00000013140b7223 */ /* 0x000fe20000000007 */
[----:B---3--:R-:W-:-:S04]  /*0d60*/  FMUL R8, R7, R8 ;  /* 0x0000000807087220 */ /* 0x008fc80000400000 */
[----:B------:R-:W-:Y:S01]  /*0d70*/  FFMA R12, R9, R19, R8 ;  /* 0x00000013090c7223 */ /* 0x000fe20000000008 */
[----:B------:R-:W-:Y:S06]  /*0d80*/  @P1 BRA `(.L_x_2) ;  /* 0xfffffff800841947 */ /* 0x000fec000383ffff */
[----:B------:R-:W-:-:S05]  /*0d90*/  IMAD.SHL.U32 R7, R14, 0x40, RZ ;  /* 0x000000400e077824 */ /* 0x000fca00078e00ff */
[----:B------:R-:W-:-:S07]  /*0da0*/  LOP3.LUT R7, R7, 0xffffff80, RZ, 0xc0, !PT ;  /* 0xffffff8007077812 */ /* 0x000fce00078ec0ff */
.L_x_1:
[----:B------:R-:W-:-:S04]  /*0db0*/  LOP3.LUT R14, R14, 0x1, RZ, 0xc0, !PT ;  /* 0x000000010e0e7812 */ /* 0x000fc800078ec0ff */
[----:B------:R-:W-:-:S13]  /*0dc0*/  ISETP.NE.U32.AND P0, PT, R14, 0x1, PT ;  /* 0x000000010e00780c */ /* 0x000fda0003f05070 */
[----:B------:R-:W-:Y:S05]  /*0dd0*/  @P0 BRA `(.L_x_0) ;  /* 0x0000000000b80947 */ /* 0x000fea0003800000 */
[----:B------:R-:W-:-:S05]  /*0de0*/  IADD3 R7, PT, PT, R10, R7, RZ ;  /* 0x000000070a077210 */ /* 0x000fca0007ffe0ff */
[----:B------:R-:W-:-:S06]  /*0df0*/  IMAD.WIDE.U32 R4, R7, 0x4, R4 ;  /* 0x0000000407047825 */ /* 0x000fcc00078e0004 */
[----:B------:R-:W2:Y:S01]  /*0e00*/  LDG.E.CONSTANT R4, desc[UR6][R4.64] ;  /* 0x0000000604047981 */ /* 0x000ea2000c1e9900 */
[----:B------:R-:W-:-:S06]  /*0e10*/  IMAD.WIDE.U32 R2, R7, 0x4, R2 ;  /* 0x0000000407027825 */ /* 0x000fcc00078e0002 */
[----:B------:R0:W3:Y:S01]  /*0e20*/  LDG.E.CONSTANT R2, desc[UR6][R2.64] ;  /* 0x0000000602027981 */ /* 0x0000e2000c1e9900 */
[----:B------:R-:W-:Y:S01]  /*0e30*/  ISETP.NE.AND P0, PT, R23, RZ, PT ;  /* 0x000000ff1700720c */ /* 0x000fe20003f05270 */
[----:B--2---:R-:W-:-:S05]  /*0e40*/  FMUL R15, R15, R4 ;  /* 0x000000040f0f7220 */ /* 0x004fca0000400000 */
[----:B------:R-:W1:Y:S02]  /*0e50*/  SHFL.DOWN PT, R6, R15, 0x10, 0x1f ;  /* 0x0a001f000f067f89 */ /* 0x000e6400000e0000 */
[----:B-1----:R-:W-:-:S05]  /*0e60*/  FADD R6, R15, R6 ;  /* 0x000000060f067221 */ /* 0x002fca0000000000 */
[----:B------:R-:W1:Y:S02]  /*0e70*/  SHFL.DOWN PT, R7, R6, 0x8, 0x1f ;  /* 0x09001f0006077f89 */ /* 0x000e6400000e0000 */
[----:B-1----:R-:W-:-:S05]  /*0e80*/  FADD R7, R6, R7 ;  /* 0x0000000706077221 */ /* 0x002fca0000000000 */
[----:B------:R-:W1:Y:S02]  /*0e90*/  SHFL.DOWN PT, R8, R7, 0x4, 0x1f ;  /* 0x08801f0007087f89 */ /* 0x000e6400000e0000 */
[----:B-1----:R-:W-:Y:S01]  /*0ea0*/  FADD R8, R7, R8 ;  /* 0x0000000807087221 */ /* 0x002fe20000000000 */
[----:B------:R-:W-:-:S04]  /*0eb0*/  HFMA2 R7, -RZ, RZ, 0.96630859375, -0.0022525787353515625 ;  /* 0x3bbb989dff077431 */ /* 0x000fc800000001ff */
[----:B------:R-:W1:Y:S02]  /*0ec0*/  SHFL.DOWN PT, R9, R8, 0x2, 0x1f ;  /* 0x08401f0008097f89 */ /* 0x000e6400000e0000 */
[----:B-1----:R-:W-:Y:S01]  /*0ed0*/  FADD R9, R8, R9 ;  /* 0x0000000908097221 */ /* 0x002fe20000000000 */
[----:B------:R-:W-:-:S04]  /*0ee0*/  IMAD.MOV.U32 R8, RZ, RZ, 0x437c0000 ;  /* 0x437c0000ff087424 */ /* 0x000fc800078e00ff */
[----:B------:R-:W1:Y:S02]  /*0ef0*/  SHFL.DOWN PT, R4, R9, 0x1, 0x1f ;  /* 0x08201f0009047f89 */ /* 0x000e6400000e0000 */
[----:B-1----:R-:W-:-:S05]  /*0f00*/  FADD R17, R9, R4 ;  /* 0x0000000409117221 */ /* 0x002fca0000000000 */
[----:B------:R-:W-:Y:S01]  /*0f10*/  @!P0 STS [R16], R17 ;  /* 0x0000001110008388 */ /* 0x000fe20000000800 */
[----:B------:R-:W-:Y:S06]  /*0f20*/  BAR.SYNC.DEFER_BLOCKING 0x0 ;  /* 0x0000000000007b1d */ /* 0x000fec0000010000 */
[----:B------:R-:W1:Y:S02]  /*0f30*/  LDS.64 R4, [UR4] ;  /* 0x00000004ff047984 */ /* 0x000e640008000a00 */
[----:B-1----:R-:W-:-:S05]  /*0f40*/  FADD R5, R4, R5 ;  /* 0x0000000504057221 */ /* 0x002fca0000000000 */
[----:B0-----:R-:W-:-:S05]  /*0f50*/  FMNMX R3, R5, R0, !PT ;  /* 0x0000000005037209 */ /* 0x001fca0007800000 */
[----:B------:R-:W-:Y:S01]  /*0f60*/  FADD R4, R5, -R3 ;  /* 0x8000000305047221 */ /* 0x000fe20000000000 */
[----:B------:R-:W-:-:S03]  /*0f70*/  FADD R0, -R3, R0 ;  /* 0x0000000003007221 */ /* 0x000fc60000000100 */
[-C--:B------:R-:W-:Y:S01]  /*0f80*/  FFMA.SAT R5, R4, R7.reuse, 0.5 ;  /* 0x3f00000004057423 */ /* 0x080fe20000002007 */
[----:B------:R-:W-:-:S03]  /*0f90*/  FFMA.SAT R3, R0, R7, 0.5 ;  /* 0x3f00000000037423 */ /* 0x000fc60000002007 */
[-C--:B------:R-:W-:Y:S01]  /*0fa0*/  FFMA.RM R6, R5, R8.reuse, 12582913 ;  /* 0x4b40000105067423 */ /* 0x080fe20000004008 */
[----:B------:R-:W-:-:S03]  /*0fb0*/  FFMA.RM R3, R3, R8, 12582913 ;  /* 0x4b40000103037423 */ /* 0x000fc60000004008 */
[C---:B------:R-:W-:Y:S01]  /*0fc0*/  FADD R5, R6.reuse, -12583039 ;  /* 0xcb40007f06057421 */ /* 0x040fe20000000000 */
[----:B------:R-:W-:-:S03]  /*0fd0*/  SHF.L.U32 R6, R6, 0x17, RZ ;  /* 0x0000001706067819 */ /* 0x000fc600000006ff */
[C---:B------:R-:W-:Y:S01]  /*0fe0*/  FFMA R7, R4.reuse, 1.4426950216293334961, -R5 ;  /* 0x3fb8aa3b04077823 */ /* 0x040fe20000000805 */
[C---:B------:R-:W-:Y:S01]  /*0ff0*/  FADD R5, R3.reuse, -12583039 ;  /* 0xcb40007f03057421 */ /* 0x040fe20000000000 */
[----:B------:R-:W-:Y:S02]  /*1000*/  SHF.L.U32 R3, R3, 0x17, RZ ;  /* 0x0000001703037819 */ /* 0x000fe400000006ff */
[----:B------:R-:W-:Y:S01]  /*1010*/  FFMA R7, R4, 1.925963033500011079e-08, R7 ;  /* 0x32a5706004077823 */ /* 0x000fe20000000007 */
[----:B------:R-:W-:-:S04]  /*1020*/  FFMA R5, R0, 1.4426950216293334961, -R5 ;  /* 0x3fb8aa3b00057823 */ /* 0x000fc80000000805 */
[----:B------:R-:W-:Y:S01]  /*1030*/  FFMA R5, R0, 1.925963033500011079e-08, R5 ;  /* 0x32a5706000057823 */ /* 0x000fe20000000005 */
[----:B------:R-:W0:Y:S08]  /*1040*/  MUFU.EX2 R7, R7 ;  /* 0x0000000700077308 */ /* 0x000e300000000800 */
[----:B------:R-:W1:Y:S01]  /*1050*/  MUFU.EX2 R0, R5 ;  /* 0x0000000500007308 */ /* 0x000e620000000800 */
[----:B0-----:R-:W-:Y:S01]  /*1060*/  FMUL R6, R6, R7 ;  /* 0x0000000706067220 */ /* 0x001fe20000400000 */
[----:B-1----:R-:W-:-:S03]  /*1070*/  FMUL R0, R3, R0 ;  /* 0x0000000003007220 */ /* 0x002fc60000400000 */
[----:B---3--:R-:W-:Y:S01]  /*1080*/  FMUL R3, R6, R2 ;  /* 0x0000000206037220 */ /* 0x008fe20000400000 */
[----:B------:R-:W-:-:S03]  /*1090*/  FFMA R11, R11, R0, R6 ;  /* 0x000000000b0b7223 */ /* 0x000fc60000000006 */
[----:B------:R-:W-:Y:S01]  /*10a0*/  FFMA R12, R12, R0, R3 ;  /* 0x000000000c0c7223 */ /* 0x000fe20000000003 */
[----:B------:R-:W-:Y:S06]  /*10b0*/  BAR.SYNC.DEFER_BLOCKING 0x0 ;  /* 0x0000000000007b1d */ /* 0x000fec0000010000 */
.L_x_0:
[----:B------:R-:W0:Y:S01]  /*10c0*/  MUFU.RCP R0, R11 ;  /* 0x0000000b00007308 */ /* 0x000e220000001000 */
[----:B------:R-:W1:Y:S01]  /*10d0*/  LDC.64 R4, c[0x0][0x398] ;  /* 0x0000e600ff047b82 */ /* 0x000e620000000a00 */
[----:B------:R-:W-:Y:S01]  /*10e0*/  BSSY.RECONVERGENT B0, `(.L_x_3) ;  /* 0x000000e000007945 */ /* 0x000fe20003800200 */
[----:B------:R-:W-:-:S05]  /*10f0*/  FSETP.GT.AND P2, PT, R11, RZ, PT ;  /* 0x000000ff0b00720b */ /* 0x000fca0003f44000 */
[----:B------:R-:W2:Y:S01]  /*1100*/  FCHK P0, R12, R11 ;  /* 0x0000000b0c007302 */ /* 0x000ea20000000000 */
[----:B0-----:R-:W-:-:S04]  /*1110*/  FFMA R3, R0, -R11, 1 ;  /* 0x3f80000000037423 */ /* 0x001fc8000000080b */
[----:B------:R-:W-:-:S04]  /*1120*/  FFMA R0, R0, R3, R0 ;  /* 0x0000000300007223 */ /* 0x000fc80000000000 */
[----:B------:R-:W-:Y:S01]  /*1130*/  FFMA R3, R0, R12, RZ ;  /* 0x0000000c00037223 */ /* 0x000fe200000000ff */
[----:B-1----:R-:W-:-:S04]  /*1140*/  IMAD.WIDE R4, R13, 0x100, R4 ;  /* 0x000001000d047825 */ /* 0x002fc800078e0204 */
[----:B------:R-:W-:-:S04]  /*1150*/  FFMA R2, R3, -R11, R12 ;  /* 0x8000000b03027223 */ /* 0x000fc8000000000c */
[----:B------:R-:W-:Y:S01]  /*1160*/  FFMA R0, R0, R2, R3 ;  /* 0x0000000200007223 */ /* 0x000fe20000000003 */
[----:B--2---:R-:W-:Y:S06]  /*1170*/  @!P0 BRA `(.L_x_4) ;  /* 0x0000000000108947 */ /* 0x004fec0003800000 */
[----:B------:R-:W-:Y:S01]  /*1180*/  IMAD.MOV.U32 R0, RZ, RZ, R12 ;  /* 0x000000ffff007224 */ /* 0x000fe200078e000c */
[----:B------:R-:W-:Y:S02]  /*1190*/  MOV R3, R11 ;  /* 0x0000000b00037202 */ /* 0x000fe40000000f00 */
[----:B------:R-:W-:-:S07]  /*11a0*/  MOV R2, 0x11c0 ;  /* 0x000011c000027802 */ /* 0x000fce0000000f00 */
[----:B------:R-:W-:Y:S05]  /*11b0*/  CALL.REL.NOINC `($__internal_0_$__cuda_sm3x_div_rn_noftz_f32_slowpath) ;  /* 0x0000000000147944 */ /* 0x000fea0003c00000 */
.L_x_4:
[----:B------:R-:W-:Y:S05]  /*11c0*/  BSYNC.RECONVERGENT B0 ;  /* 0x0000000000007941 */ /* 0x000fea0003800200 */
.L_x_3:
[----:B------:R-:W-:Y:S01]  /*11d0*/  IMAD.WIDE.U32 R4, R10, 0x4, R4 ;  /* 0x000000040a047825 */ /* 0x000fe200078e0004 */
[----:B------:R-:W-:-:S05]  /*11e0*/  FSEL R3, R0, RZ, P2 ;  /* 0x000000ff00037208 */ /* 0x000fca0001000000 */
[----:B------:R-:W-:Y:S01]  /*11f0*/  STG.E desc[UR6][R4.64], R3 ;  /* 0x0000000304007986 */ /* 0x000fe2000c101906 */
[----:B------:R-:W-:Y:S05]  /*1200*/  EXIT ;  /* 0x000000000000794d */ /* 0x000fea0003800000 */
        .weak           $__internal_0_$__cuda_sm3x_div_rn_noftz_f32_slowpath
        .type           $__internal_0_$__cuda_sm3x_div_rn_noftz_f32_slowpath,@function
        .size           $__internal_0_$__cuda_sm3x_div_rn_noftz_f32_slowpath,(.L_x_68 - $__internal_0_$__cuda_sm3x_div_rn_noftz_f32_slowpath)
$__internal_0_$__cuda_sm3x_div_rn_noftz_f32_slowpath:
[----:B------:R-:W-:Y:S01]  /*1210*/  SHF.R.U32.HI R7, RZ, 0x17, R3 ;  /* 0x00000017ff077819 */ /* 0x000fe20000011603 */
[----:B------:R-:W-:Y:S01]  /*1220*/  BSSY.RECONVERGENT B1, `(.L_x_5) ;  /* 0x0000062000017945 */ /* 0x000fe20003800200 */
[----:B------:R-:W-:Y:S02]  /*1230*/  SHF.R.U32.HI R6, RZ, 0x17, R0 ;  /* 0x00000017ff067819 */ /* 0x000fe40000011600 */
[----:B------:R-:W-:Y:S02]  /*1240*/  LOP3.LUT R14, R7, 0xff, RZ, 0xc0, !PT ;  /* 0x000000ff070e7812 */ /* 0x000fe400078ec0ff */
[----:B------:R-:W-:Y:S02]  /*1250*/  LOP3.LUT R11, R6, 0xff, RZ, 0xc0, !PT ;  /* 0x000000ff060b7812 */ /* 0x000fe400078ec0ff */
[----:B------:R-:W-:-:S03]  /*1260*/  IADD3 R8, PT, PT, R14, -0x1, RZ ;  /* 0xffffffff0e087810 */ /* 0x000fc60007ffe0ff */
[----:B------:R-:W-:Y:S01]  /*1270*/  VIADD R7, R11, 0xffffffff ;  /* 0xffffffff0b077836 */ /* 0x000fe20000000000 */
[----:B------:R-:W-:-:S04]  /*1280*/  ISETP.GT.U32.AND P0, PT, R8, 0xfd, PT ;  /* 0x000000fd0800780c */ /* 0x000fc80003f04070 */
[----:B------:R-:W-:-:S13]  /*1290*/  ISETP.GT.U32.OR P0, PT, R7, 0xfd, P0 ;  /* 0x000000fd0700780c */ /* 0x000fda0000704470 */
[----:B------:R-:W-:Y:S01]  /*12a0*/  @!P0 MOV R6, RZ ;  /* 0x000000ff00068202 */ /* 0x000fe20000000f00 */
[----:B------:R-:W-:Y:S06]  /*12b0*/  @!P0 BRA `(.L_x_6) ;  /* 0x00000000005c8947 */ /* 0x000fec0003800000 */
[----:B------:R-:W-:Y:S02]  /*12c0*/  FSETP.GTU.FTZ.AND P0, PT, |R0|, +INF , PT ;  /* 0x7f8000000000780b */ /* 0x000fe40003f1c200 */
[----:B------:R-:W-:-:S04]  /*12d0*/  FSETP.GTU.FTZ.AND P1, PT, |R3|, +INF , PT ;  /* 0x7f8000000300780b */ /* 0x000fc80003f3c200 */
[----:B------:R-:W-:-:S13]  /*12e0*/  PLOP3.LUT P0, PT, P0, P1, PT, 0xf8, 0x8f ;  /* 0x00000000008f781c */ /* 0x000fda0000703f70 */
[----:B------:R-:W-:Y:S05]  /*12f0*/  @P0 BRA `(.L_x_7) ;  /* 0x00000004004c0947 */ /* 0x000fea0003800000 */
[----:B------:R-:W-:-:S13]  /*1300*/  LOP3.LUT P0, RZ, R3, 0x7fffffff, R0, 0xc8, !PT ;  /* 0x7fffffff03ff7812 */ /* 0x000fda000780c800 */
[----:B------:R-:W-:Y:S05]  /*1310*/  @!P0 BRA `(.L_x_8) ;  /* 0x00000004003c8947 */ /* 0x000fea0003800000 */
[C---:B------:R-:W-:Y:S02]  /*1320*/  FSETP.NEU.FTZ.AND P3, PT, |R0|.reuse, +INF , PT ;  /* 0x7f8000000000780b */ /* 0x040fe40003f7d200 */
[----:B------:R-:W-:Y:S02]  /*1330*/  FSETP.NEU.FTZ.AND P1, PT, |R3|, +INF , PT ;  /* 0x7f8000000300780b */ /* 0x000fe40003f3d200 */
[----:B------:R-:W-:-:S11]  /*1340*/  FSETP.NEU.FTZ.AND P0, PT, |R0|, +INF , PT ;  /* 0x7f8000000000780b */ /* 0x000fd60003f1d200 */
[----:B------:R-:W-:Y:S05]  /*1350*/  @!P1 BRA !P3, `(.L_x_8) ;  /* 0x00000004002c9947 */ /* 0x000fea0005800000 */
[----:B------:R-:W-:-:S04]  /*1360*/  LOP3.LUT P3, RZ, R0, 0x7fffffff, RZ, 0xc0, !PT ;  /* 0x7fffffff00ff7812 */ /* 0x000fc8000786c0ff */
[----:B------:R-:W-:-:S13]  /*1370*/  PLOP3.LUT P1, PT, P1, P3, PT, 0x2f, 0xf2 ;  /* 0x0000000000f2781c */ /* 0x000fda0000f26577 */
[----:B------:R-:W-:Y:S05]  /*1380*/  @P1 BRA `(.L_x_9) ;  /* 0x0000000400181947 */ /* 0x000fea0003800000 */
[----:B------:R-:W-:-:S04]  /*1390*/  LOP3.LUT P1, RZ, R3, 0x7fffffff, RZ, 0xc0, !PT ;  /* 0x7fffffff03ff7812 */ /* 0x000fc8000782c0ff */
[----:B------:R-:W-:-:S13]  /*13a0*/  PLOP3.LUT P0, PT, P0, P1, PT, 0x2f, 0xf2 ;  /* 0x0000000000f2781c */ /* 0x000fda0000702577 */
[----:B------:R-:W-:Y:S05]  /*13b0*/  @P0 BRA `(.L_x_10) ;  /* 0x0000000400000947 */ /* 0x000fea0003800000 */
[----:B------:R-:W-:Y:S02]  /*13c0*/  ISETP.GE.AND P0, PT, R7, RZ, PT ;  /* 0x000000ff0700720c */ /* 0x000fe40003f06270 */
[----:B------:R-:W-:-:S11]  /*13d0*/  ISETP.GE.AND P1, PT, R8, RZ, PT ;  /* 0x000000ff0800720c */ /* 0x000fd60003f26270 */
[----:B------:R-:W-:Y:S01]  /*13e0*/  @P0 MOV R6, RZ ;  /* 0x000000ff00060202 */ /* 0x000fe20000000f00 */
[----:B------:R-:W-:Y:S02]  /*13f0*/  @!P0 IMAD.MOV.U32 R6, RZ, RZ, -0x40 ;  /* 0xffffffc0ff068424 */ /* 0x000fe400078e00ff */
[----:B------:R-:W-:Y:S01]  /*1400*/  @!P0 FFMA R0, R0, 1.84467440737095516160e+19, RZ ;  /* 0x5f80000000008823 */ /* 0x000fe200000000ff */
[----:B------:R-:W-:Y:S02]  /*1410*/  @!P1 FFMA R3, R3, 1.84467440737095516160e+19, RZ ;  /* 0x5f80000003039823 */ /* 0x000fe400000000ff */
[----:B------:R-:W-:-:S07]  /*1420*/  @!P1 IADD3 R6, PT, PT, R6, 0x40, RZ ;  /* 0x0000004006069810 */ /* 0x000fce0007ffe0ff */
.L_x_6:
[----:B------:R-:W-:Y:S01]  /*1430*/  LEA R8, R14, 0xc0800000, 0x17 ;  /* 0xc08000000e087811 */ /* 0x000fe200078eb8ff */
[----:B------:R-:W-:Y:S03]  /*1440*/  BSSY.RECONVERGENT B2, `(.L_x_11) ;  /* 0x0000036000027945 */ /* 0x000fe60003800200 */
[----:B------:R-:W-:Y:S01]  /*1450*/  IADD3 R8, PT, PT, -R8, R3, RZ ;  /* 0x0000000308087210 */ /* 0x000fe20007ffe1ff */
[----:B------:R-:W-:-:S03]  /*1460*/  VIADD R3, R11, 0xffffff81 ;  /* 0xffffff810b037836 */ /* 0x000fc60000000000 */
[----:B------:R-:W0:Y:S01]  /*1470*/  MUFU.RCP R7, R8 ;  /* 0x0000000800077308 */ /* 0x000e220000001000 */
[----:B------:R-:W-:Y:S01]  /*1480*/  FADD.FTZ R9, -R8, -RZ ;  /* 0x800000ff08097221 */ /* 0x000fe20000010100 */
[----:B------:R-:W-:-:S03]  /*1490*/  IMAD R0, R3, -0x800000, R0 ;  /* 0xff80000003007824 */ /* 0x000fc600078e0200 */
[----:B0-----:R-:W-:-:S04]  /*14a0*/  FFMA R12, R7, R9, 1 ;  /* 0x3f800000070c7423 */ /* 0x001fc80000000009 */
[----:B------:R-:W-:-:S04]  /*14b0*/  FFMA R16, R7, R12, R7 ;  /* 0x0000000c07107223 */ /* 0x000fc80000000007 */
[----:B------:R-:W-:-:S04]  /*14c0*/  FFMA R7, R0, R16, RZ ;  /* 0x0000001000077223 */ /* 0x000fc800000000ff */
[----:B------:R-:W-:-:S04]  /*14d0*/  FFMA R12, R9, R7, R0 ;  /* 0x00000007090c7223 */ /* 0x000fc80000000000 */
[----:B------:R-:W-:Y:S01]  /*14e0*/  FFMA R11, R16, R12, R7 ;  /* 0x0000000c100b7223 */ /* 0x000fe20000000007 */
[----:B------:R-:W-:-:S03]  /*14f0*/  IADD3 R7, PT, PT, R3, 0x7f, -R14 ;  /* 0x0000007f03077810 */ /* 0x000fc60007ffe80e */
[----:B------:R-:W-:Y:S01]  /*1500*/  FFMA R12, R9, R11, R0 ;  /* 0x0000000b090c7223 */ /* 0x000fe20000000000 */
[----:B------:R-:W-:-:S03]  /*1510*/  IADD3 R7, PT, PT, R7, R6, RZ ;  /* 0x0000000607077210 */ /* 0x000fc60007ffe0ff */
[----:B------:R-:W-:-:S05]  /*1520*/  FFMA R0, R16, R12, R11 ;  /* 0x0000000c10007223 */ /* 0x000fca000000000b */
[----:B------:R-:W-:-:S04]  /*1530*/  SHF.R.U32.HI R3, RZ, 0x17, R0 ;  /* 0x00000017ff037819 */ /* 0x000fc80000011600 */
[----:B------:R-:W-:-:S04]  /*1540*/  LOP3.LUT R3, R3, 0xff, RZ, 0xc0, !PT ;  /* 0x000000ff03037812 */ /* 0x000fc800078ec0ff */
[----:B------:R-:W-:-:S05]  /*1550*/  IADD3 R9, PT, PT, R3, R7, RZ ;  /* 0x0000000703097210 */ /* 0x000fca0007ffe0ff */
[----:B------:R-:W-:-:S05]  /*1560*/  VIADD R3, R9, 0xffffffff ;  /* 0xffffffff09037836 */ /* 0x000fca0000000000 */
[----:B------:R-:W-:-:S13]  /*1570*/  ISETP.GE.U32.AND P0, PT, R3, 0xfe, PT ;  /* 0x000000fe0300780c */ /* 0x000fda0003f06070 */
[----:B------:R-:W-:Y:S05]  /*1580*/  @!P0 BRA `(.L_x_12) ;  /* 0x0000000000808947 */ /* 0x000fea0003800000 */
[----:B------:R-:W-:-:S13]  /*1590*/  ISETP.GT.AND P0, PT, R9, 0xfe, PT ;  /* 0x000000fe0900780c */ /* 0x000fda0003f04270 */
[----:B------:R-:W-:Y:S05]  /*15a0*/  @P0 BRA `(.L_x_13) ;  /* 0x00000000006c0947 */ /* 0x000fea0003800000 */
[----:B------:R-:W-:-:S13]  /*15b0*/  ISETP.GE.AND P0, PT, R9, 0x1, PT ;  /* 0x000000010900780c */ /* 0x000fda0003f06270 */
[----:B------:R-:W-:Y:S05]  /*15c0*/  @P0 BRA `(.L_x_14) ;  /* 0x0000000000740947 */ /* 0x000fea0003800000 */
[----:B------:R-:W-:Y:S02]  /*15d0*/  ISETP.GE.AND P0, PT, R9, -0x18, PT ;  /* 0xffffffe80900780c */ /* 0x000fe40003f06270 */
[----:B------:R-:W-:-:S11]  /*15e0*/  LOP3.LUT R0, R0, 0x80000000, RZ, 0xc0, !PT ;  /* 0x8000000000007812 */ /* 0x000fd600078ec0ff */
[----:B------:R-:W-:Y:S05]  /*15f0*/  @!P0 BRA `(.L_x_14) ;  /* 0x0000000000688947 */ /* 0x000fea0003800000 */
[CCC-:B------:R-:W-:Y:S01]  /*1600*/  FFMA.RZ R3, R16.reuse, R12.reuse, R11.reuse ;  /* 0x0000000c10037223 */ /* 0x1c0fe2000000c00b */
[C---:B------:R-:W-:Y:S01]  /*1610*/  IADD3 R8, PT, PT, R9.reuse, 0x20, RZ ;  /* 0x0000002009087810 */ /* 0x040fe20007ffe0ff */
[CCC-:B------:R-:W-:Y:S01]  /*1620*/  FFMA.RM R6, R16.reuse, R12.reuse, R11.reuse ;  /* 0x0000000c10067223 */ /* 0x1c0fe2000000400b */
[----:B------:R-:W-:Y:S02]  /*1630*/  ISETP.NE.AND P3, PT, R9, RZ, PT ;  /* 0x000000ff0900720c */ /* 0x000fe40003f65270 */
[----:B------:R-:W-:Y:S01]  /*1640*/  LOP3.LUT R7, R3, 0x7fffff, RZ, 0xc0, !PT ;  /* 0x007fffff03077812 */ /* 0x000fe200078ec0ff */
[----:B------:R-:W-:Y:S01]  /*1650*/  FFMA.RP R3, R16, R12, R11 ;  /* 0x0000000c10037223 */ /* 0x000fe2000000800b */
[----:B------:R-:W-:Y:S02]  /*1660*/  ISETP.NE.AND P1, PT, R9, RZ, PT ;  /* 0x000000ff0900720c */ /* 0x000fe40003f25270 */
[----:B------:R-:W-:Y:S02]  /*1670*/  LOP3.LUT R7, R7, 0x800000, RZ, 0xfc, !PT ;  /* 0x0080000007077812 */ /* 0x000fe400078efcff */
[----:B------:R-:W-:-:S02]  /*1680*/  IADD3 R9, PT, PT, -R9, RZ, RZ ;  /* 0x000000ff09097210 */ /* 0x000fc40007ffe1ff */
[----:B------:R-:W-:Y:S02]  /*1690*/  SHF.L.U32 R8, R7, R8, RZ ;  /* 0x0000000807087219 */ /* 0x000fe400000006ff */
[----:B------:R-:W-:Y:S02]  /*16a0*/  FSETP.NEU.FTZ.AND P0, PT, R3, R6, PT ;  /* 0x000000060300720b */ /* 0x000fe40003f1d000 */
[----:B------:R-:W-:Y:S02]  /*16b0*/  SEL R6, R9, RZ, P3 ;  /* 0x000000ff09067207 */ /* 0x000fe40001800000 */
[----:B------:R-:W-:Y:S02]  /*16c0*/  ISETP.NE.AND P1, PT, R8, RZ, P1 ;  /* 0x000000ff0800720c */ /* 0x000fe40000f25270 */
[----:B------:R-:W-:Y:S02]  /*16d0*/  SHF.R.U32.HI R6, RZ, R6, R7 ;  /* 0x00000006ff067219 */ /* 0x000fe40000011607 */
[----:B------:R-:W-:-:S02]  /*16e0*/  PLOP3.LUT P0, PT, P0, P1, PT, 0xf8, 0x8f ;  /* 0x00000000008f781c */ /* 0x000fc40000703f70 */
[----:B------:R-:W-:Y:S02]  /*16f0*/  SHF.R.U32.HI R8, RZ, 0x1, R6 ;  /* 0x00000001ff087819 */ /* 0x000fe40000011606 */
[----:B------:R-:W-:-:S04]  /*1700*/  SEL R3, RZ, 0x1, !P0 ;  /* 0x00000001ff037807 */ /* 0x000fc80004000000 */
[----:B------:R-:W-:-:S04]  /*1710*/  LOP3.LUT R3, R3, 0x1, R8, 0xf8, !PT ;  /* 0x0000000103037812 */ /* 0x000fc800078ef808 */
[----:B------:R-:W-:-:S05]  /*1720*/  LOP3.LUT R3, R3, R6, RZ, 0xc0, !PT ;  /* 0x0000000603037212 */ /* 0x000fca00078ec0ff */
[----:B------:R-:W-:-:S05]  /*1730*/  IMAD.IADD R3, R8, 0x1, R3 ;  /* 0x0000000108037824 */ /* 0x000fca00078e0203 */
[----:B------:R-:W-:Y:S01]  /*1740*/  LOP3.LUT R0, R3, R0, RZ, 0xfc, !PT ;  /* 0x0000000003007212 */ /* 0x000fe200078efcff */
[----:B------:R-:W-:Y:S06]  /*1750*/  BRA `(.L_x_14) ;  /* 0x0000000000107947 */ /* 0x000fec0003800000 */
.L_x_13:
[----:B------:R-:W-:-:S04]  /*1760*/  LOP3.LUT R0, R0, 0x80000000, RZ, 0xc0, !PT ;  /* 0x8000000000007812 */ /* 0x000fc800078ec0ff */
[----:B------:R-:W-:Y:S01]  /*1770*/  LOP3.LUT R0, R0, 0x7f800000, RZ, 0xfc, !PT ;  /* 0x7f80000000007812 */ /* 0x000fe200078efcff */
[----:B------:R-:W-:Y:S06]  /*1780*/  BRA `(.L_x_14) ;  /* 0x0000000000047947 */ /* 0x000fec0003800000 */
.L_x_12:
[----:B------:R-:W-:-:S07]  /*1790*/  LEA R0, R7, R0, 0x17 ;  /* 0x0000000007007211 */ /* 0x000fce00078eb8ff */
.L_x_14:
[----:B------:R-:W-:Y:S05]  /*17a0*/  BSYNC.RECONVERGENT B2 ;  /* 0x0000000000027941 */ /* 0x000fea0003800200 */
.L_x_11:
[----:B------:R-:W-:Y:S05]  /*17b0*/  BRA `(.L_x_15) ;  /* 0x0000000000207947 */ /* 0x000fea0003800000 */
.L_x_10:
[----:B------:R-:W-:-:S04]  /*17c0*/  LOP3.LUT R0, R3, 0x80000000, R0, 0x48, !PT ;  /* 0x8000000003007812 */ /* 0x000fc800078e4800 */
[----:B------:R-:W-:Y:S01]  /*17d0*/  LOP3.LUT R0, R0, 0x7f800000, RZ, 0xfc, !PT ;  /* 0x7f80000000007812 */ /* 0x000fe200078efcff */
[----:B------:R-:W-:Y:S06]  /*17e0*/  BRA `(.L_x_15) ;  /* 0x0000000000147947 */ /* 0x000fec0003800000 */
.L_x_9:
[----:B------:R-:W-:Y:S01]  /*17f0*/  LOP3.LUT R0, R3, 0x80000000, R0, 0x48, !PT ;  /* 0x8000000003007812 */ /* 0x000fe200078e4800 */
[----:B------:R-:W-:Y:S06]  /*1800*/  BRA `(.L_x_15) ;  /* 0x00000000000c7947 */ /* 0x000fec0003800000 */
.L_x_8:
[----:B------:R-:W0:Y:S01]  /*1810*/  MUFU.RSQ R0, -QNAN ;  /* 0xffc0000000007908 */ /* 0x000e220000001400 */
[----:B------:R-:W-:Y:S05]  /*1820*/  BRA `(.L_x_15) ;  /* 0x0000000000047947 */ /* 0x000fea0003800000 */
.L_x_7:
[----:B------:R-:W-:-:S07]  /*1830*/  FADD.FTZ R0, R0, R3 ;  /* 0x0000000300007221 */ /* 0x000fce0000010000 */
.L_x_15:
[----:B------:R-:W-:Y:S05]  /*1840*/  BSYNC.RECONVERGENT B1 ;  /* 0x0000000000017941 */ /* 0x000fea0003800200 */
.L_x_5:
[----:B------:R-:W-:-:S04]  /*1850*/  HFMA2 R3, -RZ, RZ, 0, 0 ;  /* 0x00000000ff037431 */ /* 0x000fc800000001ff */
[----:B0-----:R-:W-:Y:S05]  /*1860*/  RET.REL.NODEC R2 `(decode_attention_64_fp32_graph) ;  /* 0xffffffe402e47950 */ /* 0x001fea0003c3ffff */
.L_x_16:
[----:B------:R-:W-:-:S00]  /*1870*/  BRA `(.L_x_16) ;  /* 0xfffffffc00fc7947 */ /* 0x000fc0000383ffff */
[----:B------:R-:W-:-:S00]  /*1880*/  NOP ;  /* 0x0000000000007918 */ /* 0x000fc00000000000 */
[----:B------:R-:W-:-:S00]  /*1890*/  NOP ;  /* 0x0000000000007918 */ /* 0x000fc00000000000 */
[----:B------:R-:W-:-:S00]  /*18a0*/  NOP ;  /* 0x0000000000007918 */ /* 0x000fc00000000000 */
[----:B------:R-:W-:-:S00]  /*18b0*/  NOP ;  /* 0x0000000000007918 */ /* 0x000fc00000000000 */
[----:B------:R-:W-:-:S00]  /*18c0*/  NOP ;  /* 0x0000000000007918 */ /* 0x000fc00000000000 */
[----:B------:R-:W-:-:S00]  /*18d0*/  NOP ;  /* 0x0000000000007918 */ /* 0x000fc00000000000 */
[----:B------:R-:W-:-:S00]  /*18e0*/  NOP ;  /* 0x0000000000007918 */ /* 0x000fc00000000000 */
[----:B------:R-:W-:-:S00]  /*18f0*/  NOP ;  /* 0x0000000000007918 */ /* 0x000fc00000000000 */
.L_x_68:


//--------------------- .text.decode_attention_128_fp32_graph --------------------------
	.section	.text.decode_attention_128_fp32_graph,"ax",@progbits
	.align	128
        .global         decode_attention_128_fp32_graph
        .type           decode_attention_128_fp32_graph,@function
        .size           decode_attention_128_fp32_graph,(.L_x_69 - decode_attention_128_fp32_graph)
        .other          decode_attention_128_fp32_graph,@"STO_CUDA_ENTRY STV_DEFAULT"
decode_attention_128_fp32_graph:
.text.decode_attention_128_fp32_graph:
[----:B------:R-:W-:Y:S01]  /*0000*/  LDC R1, c[0x0][0x37c] ;  /* 0x0000df00ff017b82 */ /* 0x000fe20000000800 */
[----:B------:R-:W0:Y:S07]  /*0010*/  S2R R13, SR_CTAID.X ;  /* 0x00000000000d7919 */ /* 0x000e2e0000002500 */
[----:B------:R-:W0:Y:S01]  /*0020*/  LDC.64 R4, c[0x0][0x380] ;  /* 0x0000e000ff047b82 */ /* 0x000e220000000a00 */
[----:B------:R-:W1:Y:S01]  /*0030*/  LDCU.64 UR6, c[0x0][0x358] ;  /* 0x00006b00ff0677ac */ /* 0x000e620008000a00 */
[----:B------:R-:W2:Y:S01]  /*0040*/  S2R R10, SR_TID.X ;  /* 0x00000000000a7919 */ /* 0x000ea20000002100 */
[----:B------:R-:W3:Y:S05]  /*0050*/  LDCU.64 UR4, c[0x0][0x3b0] ;  /* 0x00007600ff0477ac */ /* 0x000eea0008000a00 */
[----:B------:R-:W1:Y:S01]  /*0060*/  LDC.64 R6, c[0x0][0x3a8] ;  /* 0x0000ea00ff067b82 */ /* 0x000e620000000a00 */
[----:B------:R-:W4:Y:S01]  /*0070*/  LDCU.64 UR8, c[0x0][0x388] ;  /* 0x00007100ff0877ac */ /* 0x000f220008000a00 */
[----:B------:R-:W5:Y:S06]  /*0080*/  LDCU.64 UR10, c[0x0][0x390] ;  /* 0x00007200ff0a77ac */ /* 0x000f6c0008000a00 */
[----:B------:R-:W3:Y:S01]  /*0090*/  LDC R2, c[0x0][0x3a4] ;  /* 0x0000e900ff027b82 */ /* 0x000ee20000000800 */
[----:B0-----:R-:W-:Y:S01]  /*00a0*/  IMAD.WIDE R4, R13, 0x200, R4 ;  /* 0x000002000d047825 */ /* 0x001fe200078e0204 */
[----:B-1----:R0:W5:Y:S03]  /*00b0*/  LDG.E R0, desc[UR6][R6.64] ;  /* 0x0000000606007981 */ /* 0x002166000c1e1900 */
[----:B--2---:R-:W-:-:S03]  /*00c0*/  IMAD.WIDE.U32 R14, R10, 0x4, R4 ;  /* 0x000000040a0e7825 */ /* 0x004fc600078e0004 */
[----:B------:R-:W1:Y:S03]  /*00d0*/  LDC R4, c[0x0][0x3a0] ;  /* 0x0000e800ff047b82 */ /* 0x000e660000000800 */
[----:B------:R-:W2:Y:S01]  /*00e0*/  LDG.E.CONSTANT R14, desc[UR6][R14.64] ;  /* 0x000000060e0e7981 */ /* 0x000ea2000c1e9900 */
[----:B---3--:R-:W-:-:S04]  /*00f0*/  IABS R17, R2 ;  /* 0x0000000200117213 */ /* 0x008fc80000000000 */
[----:B------:R-:W3:Y:S08]  /*0100*/  I2F.RP R11, R17 ;  /* 0x00000011000b7306 */ /* 0x000ef00000209400 */
[----:B---3--:R-:W3:Y:S01]  /*0110*/  MUFU.RCP R11, R11 ;  /* 0x0000000b000b7308 */ /* 0x008ee20000001000 */
[----:B-1----:R-:W-:Y:S02]  /*0120*/  IABS R3, R4 ;  /* 0x0000000400037213 */ /* 0x002fe40000000000 */
[----:B---3--:R-:W-:-:S05]  /*0130*/  IADD3 R8, PT, PT, R11, 0xffffffe, RZ ;  /* 0x0ffffffe0b087810 */ /* 0x008fca0007ffe0ff */
[----:B------:R1:W0:Y:S08]  /*0140*/  F2I.FTZ.U32.TRUNC.NTZ R9, R8 ;  /* 0x0000000800097305 */ /* 0x000230000021f000 */
[----:B------:R-:W3:Y:S01]  /*0150*/  I2F.RP R5, R3 ;  /* 0x0000000300057306 */ /* 0x000ee20000209400 */
[----:B-1----:R-:W-:Y:S01]  /*0160*/  IMAD.MOV.U32 R8, RZ, RZ, RZ ;  /* 0x000000ffff087224 */ /* 0x002fe200078e00ff */
[----:B0-----:R-:W-:-:S05]  /*0170*/  IADD3 R6, PT, PT, RZ, -R9, RZ ;  /* 0x80000009ff067210 */ /* 0x001fca0007ffe0ff */
[----:B------:R-:W-:-:S04]  /*0180*/  IMAD R7, R6, R17, RZ ;  /* 0x0000001106077224 */ /* 0x000fc800078e02ff */
[----:B------:R-:W-:Y:S01]  /*0190*/  IMAD.HI.U32 R6, R9, R7, R8 ;  /* 0x0000000709067227 */ /* 0x000fe200078e0008 */
[----:B---3--:R-:W0:Y:S05]  /*01a0*/  MUFU.RCP R5, R5 ;  /* 0x0000000500057308 */ /* 0x008e2a0000001000 */
[----:B------:R-:W-:-:S05]  /*01b0*/  IMAD.HI.U32 R9, R6, R3, RZ ;  /* 0x0000000306097227 */ /* 0x000fca00078e00ff */
[----:B------:R-:W-:-:S05]  /*01c0*/  IADD3 R8, PT, PT, -R9, RZ, RZ ;  /* 0x000000ff09087210 */ /* 0x000fca0007ffe1ff */
[----:B------:R-:W-:Y:S01]  /*01d0*/  IMAD R8, R17, R8, R3 ;  /* 0x0000000811087224 */ /* 0x000fe200078e0203 */
[----:B0-----:R-:W-:-:S04]  /*01e0*/  IADD3 R6, PT, PT, R5, 0xffffffe, RZ ;  /* 0x0ffffffe05067810 */ /* 0x001fc80007ffe0ff */
[----:B------:R-:W-:Y:S01]  /*01f0*/  ISETP.GT.U32.AND P1, PT, R17, R8, PT ;  /* 0x000000081100720c */ /* 0x000fe20003f24070 */
[----:B------:R-:W0:-:S12]  /*0200*/  F2I.FTZ.U32.TRUNC.NTZ R7, R6 ;  /* 0x0000000600077305 */ /* 0x000e18000021f000 */
[----:B------:R-:W-:Y:S01]  /*0210*/  @!P1 IMAD.IADD R8, R8, 0x1, -R17 ;  /* 0x0000000108089824 */ /* 0x000fe200078e0a11 */
[----:B0-----:R-:W-:-:S04]  /*0220*/  IADD3 R11, PT, PT, RZ, -R7, RZ ;  /* 0x80000007ff0b7210 */ /* 0x001fc80007ffe0ff */
[----:B------:R-:W-:Y:S02]  /*0230*/  ISETP.GE.U32.AND P0, PT, R8, R17, PT ;  /* 0x000000110800720c */ /* 0x000fe40003f06070 */
[----:B------:R-:W-:-:S04]  /*0240*/  LOP3.LUT R8, R4, R2, RZ, 0x3c, !PT ;  /* 0x0000000204087212 */ /* 0x000fc800078e3cff */
[----:B------:R-:W-:Y:S01]  /*0250*/  ISETP.GE.AND P2, PT, R8, RZ, PT ;  /* 0x000000ff0800720c */ /* 0x000fe20003f46270 */
[----:B------:R-:W-:Y:S01]  /*0260*/  IMAD.MOV.U32 R8, RZ, RZ, R11 ;  /* 0x000000ffff087224 */ /* 0x000fe200078e000b */
[----:B------:R-:W-:Y:S01]  /*0270*/  @!P1 IADD3 R9, PT, PT, R9, 0x1, RZ ;  /* 0x0000000109099810 */ /* 0x000fe20007ffe0ff */
[----:B------:R-:W-:Y:S01]  /*0280*/  IMAD.MOV.U32 R6, RZ, RZ, RZ ;  /* 0x000000ffff067224 */ /* 0x000fe200078e00ff */
[----:B------:R-:W-:Y:S01]  /*0290*/  ISETP.NE.AND P1, PT, R2, RZ, PT ;  /* 0x000000ff0200720c */ /* 0x000fe20003f25270 */
[----:B------:R-:W-:Y:S02]  /*02a0*/  IMAD R11, R8, R3, RZ ;  /* 0x00000003080b7224 */ /* 0x000fe400078e02ff */
[----:B------:R-:W-:Y:S02]  /*02b0*/  @P0 IADD3 R9, PT, PT, R9, 0x1, RZ ;  /* 0x0000000109090810 */ /* 0x000fe40007ffe0ff */
[----:B------:R-:W-:Y:S01]  /*02c0*/  IMAD.HI.U32 R6, R7, R11, R6 ;  /* 0x0000000b07067227 */ /* 0x000fe200078e0006 */
[----:B------:R-:W-:-:S02]  /*02d0*/  IABS R12, R13 ;  /* 0x0000000d000c7213 */ /* 0x000fc40000000000 */
[----:B------:R-:W-:-:S03]  /*02e0*/  MOV R5, R9 ;  /* 0x0000000900057202 */ /* 0x000fc60000000f00 */
[----:B------:R-:W-:Y:S01]  /*02f0*/  IMAD.HI.U32 R6, R6, R12, RZ ;  /* 0x0000000c06067227 */ /* 0x000fe200078e00ff */
[----:B------:R-:W-:Y:S02]  /*0300*/  @!P2 IADD3 R5, PT, PT, -R5, RZ, RZ ;  /* 0x000000ff0505a210 */ /* 0x000fe40007ffe1ff */
[----:B------:R-:W-:Y:S02]  /*0310*/  @!P1 LOP3.LUT R5, RZ, R2, RZ, 0x33, !PT ;  /* 0x00000002ff059212 */ /* 0x000fe400078e33ff */
[----:B------:R-:W-:Y:S02]  /*0320*/  IADD3 R7, PT, PT, -R6, RZ, RZ ;  /* 0x000000ff06077210 */ /* 0x000fe40007ffe1ff */
[----:B------:R-:W-:-:S03]  /*0330*/  IABS R8, R5 ;  /* 0x0000000500087213 */ /* 0x000fc60000000000 */
[C---:B------:R-:W-:Y:S01]  /*0340*/  IMAD R12, R3.reuse, R7, R12 ;  /* 0x00000007030c7224 */ /* 0x040fe200078e020c */
[----:B------:R-:W0:Y:S04]  /*0350*/  I2F.RP R9, R8 ;  /* 0x0000000800097306 */ /* 0x000e280000209400 */
[----:B------:R-:W-:-:S04]  /*0360*/  ISETP.GT.U32.AND P1, PT, R3, R12, PT ;  /* 0x0000000c0300720c */ /* 0x000fc80003f24070 */
[----:B0-----:R-:W0:Y:S09]  /*0370*/  MUFU.RCP R9, R9 ;  /* 0x0000000900097308 */ /* 0x001e320000001000 */
[----:B------:R-:W-:-:S05]  /*0380*/  @!P1 IMAD.IADD R12, R12, 0x1, -R3 ;  /* 0x000000010c0c9824 */ /* 0x000fca00078e0a03 */
[----:B------:R-:W-:Y:S02]  /*0390*/  ISETP.GE.U32.AND P0, PT, R12, R3, PT ;  /* 0x000000030c00720c */ /* 0x000fe40003f06070 */
[----:B------:R-:W-:Y:S02]  /*03a0*/  LOP3.LUT R3, R13, R4, RZ, 0x3c, !PT ;  /* 0x000000040d037212 */ /* 0x000fe400078e3cff */
[----:B------:R-:W-:Y:S02]  /*03b0*/  @!P1 IADD3 R6, PT, PT, R6, 0x1, RZ ;  /* 0x0000000106069810 */ /* 0x000fe40007ffe0ff */
[----:B------:R-:W-:Y:S02]  /*03c0*/  ISETP.GE.AND P2, PT, R3, RZ, PT ;  /* 0x000000ff0300720c */ /* 0x000fe40003f46270 */
[----:B------:R-:W-:Y:S02]  /*03d0*/  ISETP.NE.AND P1, PT, R4, RZ, PT ;  /* 0x000000ff0400720c */ /* 0x000fe40003f25270 */
[----:B0-----:R-:W-:-:S03]  /*03e0*/  IADD3 R7, PT, PT, R9, 0xffffffe, RZ ;  /* 0x0ffffffe09077810 */ /* 0x001fc60007ffe0ff */
[----:B------:R-:W-:-:S03]  /*03f0*/  @P0 VIADD R6, R6, 0x1 ;  /* 0x0000000106060836 */ /* 0x000fc60000000000 */
[----:B------:R-:W0:Y:S02]  /*0400*/  F2I.FTZ.U32.TRUNC.NTZ R7, R7 ;  /* 0x0000000700077305 */ /* 0x000e24000021f000 */
[----:B------:R-:W-:-:S04]  /*0410*/  MOV R11, R6 ;  /* 0x00000006000b7202 */ /* 0x000fc80000000f00 */
[----:B------:R-:W-:Y:S02]  /*0420*/  @!P2 IADD3 R11, PT, PT, -R11, RZ, RZ ;  /* 0x000000ff0b0ba210 */ /* 0x000fe40007ffe1ff */
[----:B------:R-:W-:Y:S01]  /*0430*/  @!P1 LOP3.LUT R11, RZ, R4, RZ, 0x33, !PT ;  /* 0x00000004ff0b9212 */ /* 0x000fe200078e33ff */
[----:B------:R-:W-:-:S03]  /*0440*/  HFMA2 R6, -RZ, RZ, 0, 0 ;  /* 0x00000000ff067431 */ /* 0x000fc600000001ff */
[----:B------:R-:W-:Y:S01]  /*0450*/  IADD3 R3, PT, PT, -R11, RZ, RZ ;  /* 0x000000ff0b037210 */ /* 0x000fe20007ffe1ff */
[----:B0-----:R-:W-:-:S04]  /*0460*/  IMAD.MOV R9, RZ, RZ, -R7 ;  /* 0x000000ffff097224 */ /* 0x001fc800078e0a07 */
[----:B------:R-:W-:Y:S02]  /*0470*/  IMAD R12, R4, R3, R13 ;  /* 0x00000003040c7224 */ /* 0x000fe400078e020d */
[----:B------:R-:W-:Y:S01]  /*0480*/  IMAD R3, R9, R8, RZ ;  /* 0x0000000809037224 */ /* 0x000fe200078e02ff */
[----:B------:R-:W-:Y:S02]  /*0490*/  IABS R9, R5 ;  /* 0x0000000500097213 */ /* 0x000fe40000000000 */
[----:B------:R-:W-:Y:S01]  /*04a0*/  IABS R4, R12 ;  /* 0x0000000c00047213 */ /* 0x000fe20000000000 */
[----:B------:R-:W-:-:S03]  /*04b0*/  IMAD.HI.U32 R6, R7, R3, R6 ;  /* 0x0000000307067227 */ /* 0x000fc600078e0006 */
[----:B------:R-:W-:Y:S01]  /*04c0*/  MOV R3, R4 ;  /* 0x0000000400037202 */ /* 0x000fe20000000f00 */
[----:B------:R-:W-:-:S04]  /*04d0*/  IMAD.MOV R9, RZ, RZ, -R9 ;  /* 0x000000ffff097224 */ /* 0x000fc800078e0a09 */
[----:B------:R-:W-:Y:S01]  /*04e0*/  IMAD.HI.U32 R6, R6, R3, RZ ;  /* 0x0000000306067227 */ /* 0x000fe200078e00ff */
[----:B------:R-:W-:-:S05]  /*04f0*/  MOV R4, R9 ;  /* 0x0000000900047202 */ /* 0x000fca0000000f00 */
[----:B------:R-:W-:-:S05]  /*0500*/  IMAD R3, R6, R4, R3 ;  /* 0x0000000406037224 */ /* 0x000fca00078e0203 */
[----:B------:R-:W-:-:S13]  /*0510*/  ISETP.GT.U32.AND P1, PT, R8, R3, PT ;  /* 0x000000030800720c */ /* 0x000fda0003f24070 */
[----:B------:R-:W-:-:S05]  /*0520*/  @!P1 IMAD.IADD R3, R3, 0x1, -R8 ;  /* 0x0000000103039824 */ /* 0x000fca00078e0a08 */
[----:B------:R-:W-:Y:S02]  /*0530*/  ISETP.GE.U32.AND P0, PT, R3, R8, PT ;  /* 0x000000080300720c */ /* 0x000fe40003f06070 */
[----:B------:R-:W-:Y:S02]  /*0540*/  LOP3.LUT R3, R12, R5, RZ, 0x3c, !PT ;  /* 0x000000050c037212 */ /* 0x000fe400078e3cff */
[----:B------:R-:W-:Y:S02]  /*0550*/  @!P1 IADD3 R6, PT, PT, R6, 0x1, RZ ;  /* 0x0000000106069810 */ /* 0x000fe40007ffe0ff */
[----:B------:R-:W-:Y:S02]  /*0560*/  ISETP.GE.AND P2, PT, R3, RZ, PT ;  /* 0x000000ff0300720c */ /* 0x000fe40003f46270 */
[----:B------:R-:W-:-:S05]  /*0570*/  ISETP.NE.AND P1, PT, R5, RZ, PT ;  /* 0x000000ff0500720c */ /* 0x000fca0003f25270 */
[----:B------:R-:W-:-:S06]  /*0580*/  @P0 IADD3 R6, PT, PT, R6, 0x1, RZ ;  /* 0x0000000106060810 */ /* 0x000fcc0007ffe0ff */
[----:B------:R-:W-:Y:S02]  /*0590*/  @!P2 IMAD.MOV R6, RZ, RZ, -R6 ;  /* 0x000000ffff06a224 */ /* 0x000fe400078e0a06 */
[----:B------:R-:W-:-:S05]  /*05a0*/  @!P1 LOP3.LUT R6, RZ, R5, RZ, 0x33, !PT ;  /* 0x00000005ff069212 */ /* 0x000fca00078e33ff */
[----:B------:R-:W-:-:S04]  /*05b0*/  IMAD R2, R11, R2, R6 ;  /* 0x000000020b027224 */ /* 0x000fc800078e0206 */
[----:B------:R-:W-:-:S03]  /*05c0*/  IMAD.WIDE R2, R2, UR4, RZ ;  /* 0x0000000402027c25 */ /* 0x000fc6000f8e02ff */
[C---:B------:R-:W-:Y:S02]  /*05d0*/  SHF.L.U32 R4, R2.reuse, 0x9, RZ ;  /* 0x0000000902047819 */ /* 0x040fe400000006ff */
[----:B------:R-:W-:Y:S02]  /*05e0*/  SHF.L.U64.HI R3, R2, 0x9, R3 ;  /* 0x0000000902037819 */ /* 0x000fe40000010203 */
[C---:B----4-:R-:W-:Y:S02]  /*05f0*/  IADD3 R8, P1, PT, R4.reuse, UR8, RZ ;  /* 0x0000000804087c10 */ /* 0x050fe4000ff3e0ff */
[----:B-----5:R-:W-:Y:S02]  /*0600*/  IADD3 R2, P2, PT, R4, UR10, RZ ;  /* 0x0000000a04027c10 */ /* 0x020fe4000ff5e0ff */
[C---:B------:R-:W-:Y:S02]  /*0610*/  IADD3.X R9, PT, PT, R3.reuse, UR9, RZ, P1, !PT ;  /* 0x0000000903097c10 */ /* 0x040fe40008ffe4ff */
[----:B------:R-:W-:Y:S01]  /*0620*/  ISETP.GE.AND P0, PT, R0, 0x1, PT ;  /* 0x000000010000780c */ /* 0x000fe20003f06270 */
[----:B------:R-:W-:Y:S01]  /*0630*/  HFMA2 R12, -RZ, RZ, 0, 0 ;  /* 0x00000000ff0c7431 */ /* 0x000fe200000001ff */
[----:B------:R-:W-:Y:S01]  /*0640*/  IADD3.X R3, PT, PT, R3, UR11, RZ, P2, !PT ;  /* 0x0000000b03037c10 */ /* 0x000fe200097fe4ff */
[----:B------:R-:W-:-:S02]  /*0650*/  IMAD.MOV.U32 R11, RZ, RZ, RZ ;  /* 0x000000ffff0b7224 */ /* 0x000fc400078e00ff */
[----:B--2---:R-:W-:-:S08]  /*0660*/  FMUL R14, R14, UR5 ;  /* 0x000000050e0e7c20 */ /* 0x004fd00008400000 */
[----:B------:R-:W-:Y:S05]  /*0670*/  @!P0 BRA `(.L_x_17) ;  /* 0x0000000800ac8947 */ /* 0x000fea0003800000 */
[----:B------:R-:W0:Y:S01]  /*0680*/  S2UR UR5, SR_CgaCtaId ;  /* 0x00000000000579c3 */ /* 0x000e220000008800 */
[----:B------:R-:W-:Y:S01]  /*0690*/  ISETP.NE.AND P0, PT, R0, 0x1, PT ;  /* 0x000000010000780c */ /* 0x000fe20003f05270 */
[----:B------:R-:W-:Y:S01]  /*06a0*/  UMOV UR4, 0x400 ;  /* 0x0000040000047882 */ /* 0x000fe20000000000 */
[----:B------:R-:W-:Y:S01]  /*06b0*/  SHF.R.U32.HI R4, RZ, 0x3, R10 ;  /* 0x00000003ff047819 */ /* 0x000fe2000001160a */
[----:B------:R-:W-:Y:S01]  /*06c0*/  IMAD.MOV.U32 R5, RZ, RZ, RZ ;  /* 0x000000ffff057224 */ /* 0x000fe200078e00ff */
[----:B------:R-:W-:Y:S02]  /*06d0*/  LOP3.LUT R20, R10, 0x1f, RZ, 0xc0, !PT ;  /* 0x0000001f0a147812 */ /* 0x000fe400078ec0ff */
[----:B------:R-:W-:Y:S02]  /*06e0*/  LOP3.LUT R4, R4, 0x7c, RZ, 0xc0, !PT ;  /* 0x0000007c04047812 */ /* 0x000fe400078ec0ff */
[----:B------:R-:W-:Y:S02]  /*06f0*/  MOV R19, 0xf149f2ca ;  /* 0xf149f2ca00137802 */ /* 0x000fe40000000f00 */
[----:B------:R-:W-:-:S02]  /*0700*/  MOV R11, RZ ;  /* 0x000000ff000b7202 */ /* 0x000fc40000000f00 */
[----:B------:R-:W-:Y:S01]  /*0710*/  MOV R12, RZ ;  /* 0x000000ff000c7202 */ /* 0x000fe20000000f00 */
[----:B0-----:R-:W-:-:S06]  /*0720*/  ULEA UR4, UR5, UR4, 0x18 ;  /* 0x0000000405047291 */ /* 0x001fcc000f8ec0ff */
[----:B------:R-:W-:Y:S01]  /*0730*/  IADD3 R16, PT, PT, R4, UR4, RZ ;  /* 0x0000000404107c10 */ /* 0x000fe2000fffe0ff */
[----:B------:R-:W-:Y:S06]  /*0740*/  @!P0 BRA `(.L_x_18) ;  /* 0x0000000400ac8947 */ /* 0x000fec0003800000 */
[----:B------:R-:W-:Y:S01]  /*0750*/  LOP3.LUT R17, R0, 0x7ffffffe, RZ, 0xc0, !PT ;  /* 0x7ffffffe00117812 */ /* 0x000fe200078ec0ff */
[----:B------:R-:W-:Y:S01]  /*0760*/  IMAD.MOV.U32 R19, RZ, RZ, -0xeb60d36 ;  /* 0xf149f2caff137424 */ /* 0x000fe200078e00ff */
[----:B------:R-:W-:Y:S02]  /*0770*/  ISETP.NE.AND P0, PT, R20, RZ, PT ;  /* 0x000000ff1400720c */ /* 0x000fe40003f05270 */
[----:B------:R-:W-:Y:S01]  /*0780*/  MOV R11, RZ ;  /* 0x000000ff000b7202 */ /* 0x000fe20000000f00 */
[----:B------:R-:W-:Y:S01]  /*0790*/  IMAD.MOV R17, RZ, RZ, -R17 ;  /* 0x000000ffff117224 */ /* 0x000fe200078e0a11 */
[----:B------:R-:W-:-:S09]  /*07a0*/  MOV R15, R10 ;  /* 0x0000000a000f7202 */ /* 0x000fd20000000f00 */
.L_x_19:
[----:B------:R-:W-:-:S06]  /*07b0*/  IMAD.WIDE.U32 R6, R15, 0x4, R8 ;  /* 0x000000040f067825 */ /* 0x000fcc00078e0008 */
[----:B------:R-:W2:Y:S01]  /*07c0*/  LDG.E.CONSTANT R7, desc[UR6][R6.64] ;  /* 0x0000000606077981 */ /* 0x000ea2000c1e9900 */
[----:B------:R-:W-:-:S05]  /*07d0*/  IADD3 R21, PT, PT, R15, 0x80, RZ ;  /* 0x000000800f157810 */ /* 0x000fca0007ffe0ff */
        /* <DEDUP_REMOVED lines=11> */
[----:B-1----:R-:W-:Y:S01]  /*0890*/  FADD R26, R7, R26 ;  /* 0x0000001a071a7221 */ /* 0x002fe20000000000 */
[----:B0-----:R-:W-:-:S04]  /*08a0*/  FADD R22, R23, R22 ;  /* 0x0000001617167221 */ /* 0x001fc80000000000 */
[----:B------:R-:W0:Y:S04]  /*08b0*/  SHFL.DOWN PT, R23, R26, 0x8, 0x1f ;  /* 0x09001f001a177f89 */ /* 0x000e2800000e0000 */
[----:B------:R-:W1:Y:S01]  /*08c0*/  SHFL.DOWN PT, R25, R22, 0x4, 0x1f ;  /* 0x08801f0016197f89 */ /* 0x000e6200000e0000 */
[----:B0-----:R-:W-:Y:S01]  /*08d0*/  FADD R23, R26, R23 ;  /* 0x000000171a177221 */ /* 0x001fe20000000000 */
[----:B-1----:R-:W-:-:S04]  /*08e0*/  FADD R25, R22, R25 ;  /* 0x0000001916197221 */ /* 0x002fc80000000000 */
[----:B------:R-:W0:Y:S01]  /*08f0*/  SHFL.DOWN PT, R18, R23, 0x4, 0x1f ;  /* 0x08801f0017127f89 */ /* 0x000e2200000e0000 */
[----:B------:R-:W-:-:S03]  /*0900*/  HFMA2 R22, -RZ, RZ, 0.96630859375, -0.0022525787353515625 ;  /* 0x3bbb989dff167431 */ /* 0x000fc600000001ff */
[----:B------:R-:W1:Y:S01]  /*0910*/  SHFL.DOWN PT, R6, R25, 0x2, 0x1f ;  /* 0x08401f0019067f89 */ /* 0x000e6200000e0000 */
[----:B0-----:R-:W-:Y:S01]  /*0920*/  FADD R18, R23, R18 ;  /* 0x0000001217127221 */ /* 0x001fe20000000000 */
[----:B-1----:R-:W-:-:S04]  /*0930*/  FADD R24, R25, R6 ;  /* 0x0000000619187221 */ /* 0x002fc80000000000 */
[----:B------:R-:W-:Y:S01]  /*0940*/  SHFL.DOWN PT, R27, R18, 0x2, 0x1f ;  /* 0x08401f00121b7f89 */ /* 0x000fe200000e0000 */
[----:B------:R-:W-:-:S03]  /*0950*/  IMAD.MOV.U32 R25, RZ, RZ, 0x437c0000 ;  /* 0x437c0000ff197424 */ /* 0x000fc600078e00ff */
[----:B------:R-:W0:Y:S02]  /*0960*/  SHFL.DOWN PT, R5, R24, 0x1, 0x1f ;  /* 0x08201f0018057f89 */ /* 0x000e2400000e0000 */
[----:B0-----:R-:W-:-:S05]  /*0970*/  FADD R29, R24, R5 ;  /* 0x00000005181d7221 */ /* 0x001fca0000000000 */
[----:B------:R-:W-:Y:S01]  /*0980*/  @!P0 STS [R16], R29 ;  /* 0x0000001d10008388 */ /* 0x000fe20000000800 */
[----:B------:R-:W-:Y:S01]  /*0990*/  BAR.SYNC.DEFER_BLOCKING 0x0 ;  /* 0x0000000000007b1d */ /* 0x000fe20000010000 */
[----:B------:R-:W-:-:S05]  /*09a0*/  ISETP.NE.AND P0, PT, R20, RZ, PT ;  /* 0x000000ff1400720c */ /* 0x000fca0003f05270 */
[----:B------:R-:W0:Y:S02]  /*09b0*/  LDS.128 R4, [UR4] ;  /* 0x00000004ff047984 */ /* 0x000e240008000c00 */
[----:B0-----:R-:W-:Y:S01]  /*09c0*/  FADD R5, R4, R5 ;  /* 0x0000000504057221 */ /* 0x001fe20000000000 */
[----:B------:R-:W-:-:S03]  /*09d0*/  FADD R4, R18, R27 ;  /* 0x0000001b12047221 */ /* 0x000fc60000000000 */
[----:B------:R-:W-:Y:S02]  /*09e0*/  FADD R6, R5, R6 ;  /* 0x0000000605067221 */ /* 0x000fe40000000000 */
[----:B------:R-:W0:Y:S02]  /*09f0*/  SHFL.DOWN PT, R5, R4, 0x1, 0x1f ;  /* 0x08201f0004057f89 */ /* 0x000e2400000e0000 */
[----:B------:R-:W-:-:S05]  /*0a00*/  FADD R7, R6, R7 ;  /* 0x0000000706077221 */ /* 0x000fca0000000000 */
[----:B------:R-:W-:-:S05]  /*0a10*/  FMNMX R26, R7, R19, !PT ;  /* 0x00000013071a7209 */ /* 0x000fca0007800000 */
[----:B------:R-:W-:Y:S01]  /*0a20*/  FADD R7, R7, -R26 ;  /* 0x8000001a07077221 */ /* 0x000fe20000000000 */
[----:B------:R-:W-:-:S03]  /*0a30*/  FADD R19, -R26, R19 ;  /* 0x000000131a137221 */ /* 0x000fc60000000100 */
[----:B------:R-:W-:-:S04]  /*0a40*/  FFMA.SAT R6, R7, R22, 0.5 ;  /* 0x3f00000007067423 */ /* 0x000fc80000002016 */
[----:B------:R-:W-:Y:S01]  /*0a50*/  FFMA.RM R6, R6, R25, 12582913 ;  /* 0x4b40000106067423 */ /* 0x000fe20000004019 */
[----:B0-----:R-:W-:Y:S01]  /*0a60*/  FADD R5, R4, R5 ;  /* 0x0000000504057221 */ /* 0x001fe20000000000 */
[----:B------:R-:W-:Y:S02]  /*0a70*/  BAR.SYNC.DEFER_BLOCKING 0x0 ;  /* 0x0000000000007b1d */ /* 0x000fe40000010000 */
[C---:B------:R-:W-:Y:S01]  /*0a80*/  FADD R24, R6.reuse, -12583039 ;  /* 0xcb40007f06187421 */ /* 0x040fe20000000000 */
[----:B------:R-:W-:-:S03]  /*0a90*/  SHF.L.U32 R29, R6, 0x17, RZ ;  /* 0x00000017061d7819 */ /* 0x000fc600000006ff */
[----:B------:R-:W-:Y:S01]  /*0aa0*/  FFMA R18, R7, 1.4426950216293334961, -R24 ;  /* 0x3fb8aa3b07127823 */ /* 0x000fe20000000818 */
[----:B------:R-:W-:-:S03]  /*0ab0*/  FFMA.SAT R24, R19, R22, 0.5 ;  /* 0x3f00000013187423 */ /* 0x000fc60000002016 */
[----:B------:R-:W-:Y:S01]  /*0ac0*/  FFMA R7, R7, 1.925963033500011079e-08, R18 ;  /* 0x32a5706007077823 */ /* 0x000fe20000000012 */
[----:B------:R-:W-:-:S03]  /*0ad0*/  FFMA.RM R24, R24, R25, 12582913 ;  /* 0x4b40000118187423 */ /* 0x000fc60000004019 */
[----:B------:R-:W0:Y:S01]  /*0ae0*/  MUFU.EX2 R28, R7 ;  /* 0x00000007001c7308 */ /* 0x000e220000000800 */
[----:B------:R-:W-:-:S04]  /*0af0*/  FADD R18, R24, -12583039 ;  /* 0xcb40007f18127421 */ /* 0x000fc80000000000 */
[----:B------:R-:W-:-:S04]  /*0b00*/  FFMA R18, R19, 1.4426950216293334961, -R18 ;  /* 0x3fb8aa3b13127823 */ /* 0x000fc80000000812 */
[----:B------:R-:W-:Y:S01]  /*0b10*/  FFMA R23, R19, 1.925963033500011079e-08, R18 ;  /* 0x32a5706013177823 */ /* 0x000fe20000000012 */
[----:B------:R-:W-:Y:S01]  /*0b20*/  IMAD.WIDE.U32 R18, R15, 0x4, R2 ;  /* 0x000000040f127825 */ /* 0x000fe200078e0002 */
[----:B------:R-:W-:Y:S01]  /*0b30*/  @!P0 STS [R16], R5 ;  /* 0x0000000510008388 */ /* 0x000fe20000000800 */
[----:B------:R-:W-:Y:S02]  /*0b40*/  BAR.SYNC.DEFER_BLOCKING 0x0 ;  /* 0x0000000000007b1d */ /* 0x000fe40000010000 */
[----:B0-----:R-:W-:-:S04]  /*0b50*/  FMUL R28, R29, R28 ;  /* 0x0000001c1d1c7220 */ /* 0x001fc80000400000 */
[----:B------:R0:W2:Y:S04]  /*0b60*/  LDG.E.CONSTANT R27, desc[UR6][R18.64] ;  /* 0x00000006121b7981 */ /* 0x0000a8000c1e9900 */
[----:B------:R-:W1:Y:S02]  /*0b70*/  LDS.128 R4, [UR4] ;  /* 0x00000004ff047984 */ /* 0x000e640008000c00 */
[----:B-1----:R-:W-:Y:S01]  /*0b80*/  FADD R29, R4, R5 ;  /* 0x00000005041d7221 */ /* 0x002fe20000000000 */
[----:B------:R-:W-:-:S06]  /*0b90*/  IMAD.WIDE.U32 R4, R21, 0x4, R2 ;  /* 0x0000000415047825 */ /* 0x000fcc00078e0002 */
[----:B------:R1:W3:Y:S01]  /*0ba0*/  LDG.E.CONSTANT R4, desc[UR6][R4.64] ;  /* 0x0000000604047981 */ /* 0x0002e2000c1e9900 */
[----:B------:R-:W-:Y:S01]  /*0bb0*/  FADD R6, R29, R6 ;  /* 0x000000061d067221 */ /* 0x000fe20000000000 */
[----:B------:R-:W4:Y:S01]  /*0bc0*/  MUFU.EX2 R23, R23 ;  /* 0x0000001700177308 */ /* 0x000f220000000800 */
[----:B------:R-:W-:Y:S01]  /*0bd0*/  IADD3 R17, PT, PT, R17, 0x2, RZ ;  /* 0x0000000211117810 */ /* 0x000fe20007ffe0ff */
[----:B------:R-:W-:Y:S02]  /*0be0*/  VIADD R15, R15, 0x100 ;  /* 0x000001000f0f7836 */ /* 0x000fe40000000000 */
[----:B------:R-:W-:Y:S01]  /*0bf0*/  FADD R6, R6, R7 ;  /* 0x0000000706067221 */ /* 0x000fe20000000000 */
[----:B------:R-:W-:Y:S01]  /*0c00*/  SHF.L.U32 R24, R24, 0x17, RZ ;  /* 0x0000001718187819 */ /* 0x000fe200000006ff */
[----:B------:R-:W-:Y:S01]  /*0c10*/  BAR.SYNC.DEFER_BLOCKING 0x0 ;  /* 0x0000000000007b1d */ /* 0x000fe20000010000 */
[----:B------:R-:W-:Y:S02]  /*0c20*/  ISETP.NE.AND P1, PT, R17, RZ, PT ;  /* 0x000000ff1100720c */ /* 0x000fe40003f25270 */
[----:B0-----:R-:W-:-:S05]  /*0c30*/  FMNMX R19, R26, R6, !PT ;  /* 0x000000061a137209 */ /* 0x001fca0007800000 */
[--C-:B------:R-:W-:Y:S01]  /*0c40*/  FADD R21, R6, -R19.reuse ;  /* 0x8000001306157221 */ /* 0x100fe20000000000 */
[----:B------:R-:W-:-:S03]  /*0c50*/  FADD R7, R26, -R19 ;  /* 0x800000131a077221 */ /* 0x000fc60000000000 */
[-C--:B------:R-:W-:Y:S01]  /*0c60*/  FFMA.SAT R6, R21, R22.reuse, 0.5 ;  /* 0x3f00000015067423 */ /* 0x080fe20000002016 */
[----:B------:R-:W-:-:S03]  /*0c70*/  FFMA.SAT R22, R7, R22, 0.5 ;  /* 0x3f00000007167423 */ /* 0x000fc60000002016 */
[-C--:B------:R-:W-:Y:S01]  /*0c80*/  FFMA.RM R6, R6, R25.reuse, 12582913 ;  /* 0x4b40000106067423 */ /* 0x080fe20000004019 */
[----:B------:R-:W-:-:S03]  /*0c90*/  FFMA.RM R25, R22, R25, 12582913 ;  /* 0x4b40000116197423 */ /* 0x000fc60000004019 */
[----:B------:R-:W-:-:S04]  /*0ca0*/  FADD R18, R6, -12583039 ;  /* 0xcb40007f06127421 */ /* 0x000fc80000000000 */
[----:B------:R-:W-:-:S04]  /*0cb0*/  FFMA R18, R21, 1.4426950216293334961, -R18 ;  /* 0x3fb8aa3b15127823 */ /* 0x000fc80000000812 */
[----:B-1----:R-:W-:Y:S01]  /*0cc0*/  FFMA R5, R21, 1.925963033500011079e-08, R18 ;  /* 0x32a5706015057823 */ /* 0x002fe20000000012 */
[----:B------:R-:W-:Y:S01]  /*0cd0*/  FADD R18, R25, -12583039 ;  /* 0xcb40007f19127421 */ /* 0x000fe20000000000 */
[----:B----4-:R-:W-:-:S03]  /*0ce0*/  FMUL R21, R24, R23 ;  /* 0x0000001718157220 */ /* 0x010fc60000400000 */
[C---:B------:R-:W-:Y:S01]  /*0cf0*/  FFMA R18, R7.reuse, 1.4426950216293334961, -R18 ;  /* 0x3fb8aa3b07127823 */ /* 0x040fe20000000812 */
[----:B------:R-:W0:Y:S03]  /*0d00*/  MUFU.EX2 R5, R5 ;  /* 0x0000000500057308 */ /* 0x000e260000000800 */
[----:B------:R-:W-:Y:S01]  /*0d10*/  FFMA R7, R7, 1.925963033500011079e-08, R18 ;  /* 0x32a5706007077823 */ /* 0x000fe20000000012 */
[----:B------:R-:W-:Y:S01]  /*0d20*/  IMAD.SHL.U32 R18, R6, 0x800000, RZ ;  /* 0x0080000006127824 */ /* 0x000fe200078e00ff */
[----:B------:R-:W-:-:S04]  /*0d30*/  SHF.L.U32 R6, R25, 0x17, RZ ;  /* 0x0000001719067819 */ /* 0x000fc800000006ff */
[----:B------:R-:W1:Y:S01]  /*0d40*/  MUFU.EX2 R7, R7 ;  /* 0x0000000700077308 */ /* 0x000e620000000800 */
[----:B0-----:R-:W-:Y:S01]  /*0d50*/  FMUL R5, R18, R5 ;  /* 0x0000000512057220 */ /* 0x001fe20000400000 */
[----:B-1----:R-:W-:Y:S01]  /*0d60*/  FMUL R6, R6, R7 ;  /* 0x0000000706067220 */ /* 0x002fe20000400000 */
[----:B--2---:R-:W-:Y:S01]  /*0d70*/  FMUL R27, R28, R27 ;  /* 0x0000001b1c1b7220 */ /* 0x004fe20000400000 */
[----:B------:R-:W-:-:S03]  /*0d80*/  FFMA R28, R21, R11, R28 ;  /* 0x0000000b151c7223 */ /* 0x000fc6000000001c */
[----:B------:R-:W-:Y:S01]  /*0d90*/  FFMA R12, R21, R12, R27 ;  /* 0x0000000c150c7223 */ /* 0x000fe2000000001b */
[----:B------:R-:W-:Y:S01]  /*0da0*/  FFMA R11, R28, R6, R5 ;  /* 0x000000061c0b7223 */ /* 0x000fe20000000005 */
[----:B---3--:R-:W-:-:S04]  /*0db0*/  FMUL R7, R5, R4 ;  /* 0x0000000405077220 */ /* 0x008fc80000400000 */
[----:B------:R-:W-:Y:S01]  /*0dc0*/  FFMA R12, R12, R6, R7 ;  /* 0x000000060c0c7223 */ /* 0x000fe20000000007 */
[----:B------:R-:W-:Y:S06]  /*0dd0*/  @P1 BRA `(.L_x_19) ;  /* 0xfffffff800741947 */ /* 0x000fec000383ffff */
[----:B------:R-:W-:-:S04]  /*0de0*/  SHF.L.U32 R5, R0, 0x7, RZ ;  /* 0x0000000700057819 */ /* 0x000fc800000006ff */
[----:B------:R-:W-:-:S07]  /*0df0*/  LOP3.LUT R5, R5, 0xffffff00, RZ, 0xc0, !PT ;  /* 0xffffff0005057812 */ /* 0x000fce00078ec0ff */
.L_x_18:
[----:B------:R-:W-:-:S04]  /*0e00*/  LOP3.LUT R0, R0, 0x1, RZ, 0xc0, !PT ;  /* 0x0000000100007812 */ /* 0x000fc800078ec0ff */
[----:B------:R-:W-:-:S13]  /*0e10*/  ISETP.NE.U32.AND P0, PT, R0, 0x1, PT ;  /* 0x000000010000780c */ /* 0x000fda0003f05070 */
[----:B------:R-:W-:Y:S05]  /*0e20*/  @P0 BRA `(.L_x_17) ;  /* 0x0000000000c00947 */ /* 0x000fea0003800000 */
[----:B------:R-:W-:-:S05]  /*0e30*/  IADD3 R5, PT, PT, R10, R5, RZ ;  /* 0x000000050a057210 */ /* 0x000fca0007ffe0ff */
[----:B------:R-:W-:-:S06]  /*0e40*/  IMAD.WIDE.U32 R8, R5, 0x4, R8 ;  /* 0x0000000405087825 */ /* 0x000fcc00078e0008 */
[----:B------:R-:W2:Y:S01]  /*0e50*/  LDG.E.CONSTANT R9, desc[UR6][R8.64] ;  /* 0x0000000608097981 */ /* 0x000ea2000c1e9900 */
[----:B------:R-:W-:-:S05]  /*0e60*/  IMAD.WIDE.U32 R2, R5, 0x4, R2 ;  /* 0x0000000405027825 */ /* 0x000fca00078e0002 */
        /* <DEDUP_REMOVED lines=8> */
[----:B-1----:R-:W-:-:S05]  /*0ef0*/  FADD R17, R15, R4 ;  /* 0x000000040f117221 */ /* 0x002fca0000000000 */
[----:B------:R-:W1:Y:S02]  /*0f00*/  SHFL.DOWN PT, R4, R17, 0x2, 0x1f ;  /* 0x08401f0011047f89 */ /* 0x000e6400000e0000 */
[----:B-1----:R-:W-:-:S05]  /*0f10*/  FADD R8, R17, R4 ;  /* 0x0000000411087221 */ /* 0x002fca0000000000 */
[----:B------:R-:W1:Y:S02]  /*0f20*/  SHFL.DOWN PT, R7, R8, 0x1, 0x1f ;  /* 0x08201f0008077f89 */ /* 0x000e6400000e0000 */
[----:B-1----:R-:W-:Y:S01]  /*0f30*/  FADD R9, R8, R7 ;  /* 0x0000000708097221 */ /* 0x002fe20000000000 */
[----:B------:R-:W-:-:S04]  /*0f40*/  MOV R8, 0x437c0000 ;  /* 0x437c000000087802 */ /* 0x000fc80000000f00 */
[----:B------:R-:W-:Y:S01]  /*0f50*/  @!P0 STS [R16], R9 ;  /* 0x0000000910008388 */ /* 0x000fe20000000800 */
[----:B------:R-:W-:Y:S06]  /*0f60*/  BAR.SYNC.DEFER_BLOCKING 0x0 ;  /* 0x0000000000007b1d */ /* 0x000fec0000010000 */
[----:B------:R-:W1:Y:S02]  /*0f70*/  LDS.128 R4, [UR4] ;  /* 0x00000004ff047984 */ /* 0x000e640008000c00 */
[----:B-1----:R-:W-:-:S04]  /*0f80*/  FADD R5, R4, R5 ;  /* 0x0000000504057221 */ /* 0x002fc80000000000 */
[----:B------:R-:W-:Y:S01]  /*0f90*/  FADD R6, R5, R6 ;  /* 0x0000000605067221 */ /* 0x000fe20000000000 */
[----:B------:R-:W-:-:S03]  /*0fa0*/  IMAD.MOV.U32 R5, RZ, RZ, 0x3bbb989d ;  /* 0x3bbb989dff057424 */ /* 0x000fc600078e00ff */
[----:B------:R-:W-:-:S05]  /*0fb0*/  FADD R6, R6, R7 ;  /* 0x0000000706067221 */ /* 0x000fca0000000000 */
[----:B0-----:R-:W-:-:S05]  /*0fc0*/  FMNMX R2, R6, R19, !PT ;  /* 0x0000001306027209 */ /* 0x001fca0007800000 */
[----:B------:R-:W-:Y:S01]  /*0fd0*/  FADD R6, R6, -R2 ;  /* 0x8000000206067221 */ /* 0x000fe20000000000 */
[----:B------:R-:W-:-:S03]  /*0fe0*/  FADD R2, -R2, R19 ;  /* 0x0000001302027221 */ /* 0x000fc60000000100 */
[----:B------:R-:W-:-:S04]  /*0ff0*/  FFMA.SAT R3, R6, R5, 0.5 ;  /* 0x3f00000006037423 */ /* 0x000fc80000002005 */
[----:B------:R-:W-:Y:S01]  /*1000*/  FFMA.RM R4, R3, R8, 12582913 ;  /* 0x4b40000103047423 */ /* 0x000fe20000004008 */
[----:B------:R-:W-:-:S03]  /*1010*/  FFMA.SAT R3, R2, R5, 0.5 ;  /* 0x3f00000002037423 */ /* 0x000fc60000002005 */
[C---:B------:R-:W-:Y:S01]  /*1020*/  FADD R5, R4.reuse, -12583039 ;  /* 0xcb40007f04057421 */ /* 0x040fe20000000000 */
[----:B------:R-:W-:Y:S01]  /*1030*/  FFMA.RM R3, R3, R8, 12582913 ;  /* 0x4b40000103037423 */ /* 0x000fe20000004008 */
[----:B------:R-:W-:Y:S02]  /*1040*/  SHF.L.U32 R4, R4, 0x17, RZ ;  /* 0x0000001704047819 */ /* 0x000fe400000006ff */
[C---:B------:R-:W-:Y:S01]  /*1050*/  FFMA R7, R6.reuse, 1.4426950216293334961, -R5 ;  /* 0x3fb8aa3b06077823 */ /* 0x040fe20000000805 */
[C---:B------:R-:W-:Y:S01]  /*1060*/  FADD R5, R3.reuse, -12583039 ;  /* 0xcb40007f03057421 */ /* 0x040fe20000000000 */
[----:B------:R-:W-:Y:S02]  /*1070*/  IMAD.SHL.U32 R3, R3, 0x800000, RZ ;  /* 0x0080000003037824 */ /* 0x000fe400078e00ff */
        /* <DEDUP_REMOVED lines=11> */
.L_x_17:
        /* <DEDUP_REMOVED lines=12> */
[----:B------:R-:W-:Y:S02]  /*11f0*/  MOV R0, R12 ;  /* 0x0000000c00007202 */ /* 0x000fe40000000f00 */
[----:B------:R-:W-:Y:S02]  /*1200*/  MOV R3, R11 ;  /* 0x0000000b00037202 */ /* 0x000fe40000000f00 */
[----:B------:R-:W-:-:S07]  /*1210*/  MOV R2, 0x1230 ;  /* 0x0000123000027802 */ /* 0x000fce0000000f00 */
[----:B------:R-:W-:Y:S05]  /*1220*/  CALL.REL.NOINC `($__internal_1_$__cuda_sm3x_div_rn_noftz_f32_slowpath) ;  /* 0x0000000000147944 */ /* 0x000fea0003c00000 */
.L_x_21:
[----:B------:R-:W-:Y:S05]  /*1230*/  BSYNC.RECONVERGENT B0 ;  /* 0x0000000000007941 */ /* 0x000fea0003800200 */
.L_x_20:
[----:B------:R-:W-:Y:S01]  /*1240*/  IMAD.WIDE.U32 R4, R10, 0x4, R4 ;  /* 0x000000040a047825 */ /* 0x000fe200078e0004 */
[----:B------:R-:W-:-:S05]  /*1250*/  FSEL R3, R0, RZ, P2 ;  /* 0x000000ff00037208 */ /* 0x000fca0001000000 */
[----:B------:R-:W-:Y:S01]  /*1260*/  STG.E desc[UR6][R4.64], R3 ;  /* 0x0000000304007986 */ /* 0x000fe2000c101906 */
[----:B------:R-:W-:Y:S05]  /*1270*/  EXIT ;  /* 0x000000000000794d */ /* 0x000fea0003800000 */
        .weak           $__internal_1_$__cuda_sm3x_div_rn_noftz_f32_slowpath
        .type           $__internal_1_$__cuda_sm3x_div_rn_noftz_f32_slowpath,@function
        .size           $__internal_1_$__cuda_sm3x_div_rn_noftz_f32_slowpath,(.L_x_69 - $__internal_1_$__cuda_sm3x_div_rn_noftz_f32_slowpath)
$__internal_1_$__cuda_sm3x_div_rn_noftz_f32_slowpath:
[----:B------:R-:W-:Y:S01]  /*1280*/  SHF.R.U32.HI R7, RZ, 0x17, R3 ;  /* 0x00000017ff077819 */ /* 0x000fe20000011603 */
[----:B------:R-:W-:Y:S01]  /*1290*/  BSSY.RECONVERGENT B1, `(.L_x_22) ;  /* 0x0000062000017945 */ /* 0x000fe20003800200 */
[----:B------:R-:W-:Y:S02]  /*12a0*/  SHF.R.U32.HI R6, RZ, 0x17, R0 ;  /* 0x00000017ff067819 */ /* 0x000fe40000011600 */
[----:B------:R-:W-:Y:S02]  /*12b0*/  LOP3.LUT R14, R7, 0xff, RZ, 0xc0, !PT ;  /* 0x000000ff070e7812 */ /* 0x000fe400078ec0ff */
[----:B------:R-:W-:-:S03]  /*12c0*/  LOP3.LUT R11, R6, 0xff, RZ, 0xc0, !PT ;  /* 0x000000ff060b7812 */ /* 0x000fc600078ec0ff */
[----:B------:R-:W-:Y:S01]  /*12d0*/  VIADD R8, R14, 0xffffffff ;  /* 0xffffffff0e087836 */ /* 0x000fe20000000000 */
[----:B------:R-:W-:-:S04]  /*12e0*/  IADD3 R7, PT, PT, R11, -0x1, RZ ;  /* 0xffffffff0b077810 */ /* 0x000fc80007ffe0ff */
        /* <DEDUP_REMOVED lines=27> */
.L_x_23:
[----:B------:R-:W-:Y:S01]  /*14a0*/  LEA R8, R14, 0xc0800000, 0x17 ;  /* 0xc08000000e087811 */ /* 0x000fe200078eb8ff */
[----:B------:R-:W-:Y:S03]  /*14b0*/  BSSY.RECONVERGENT B2, `(.L_x_28) ;  /* 0x0000036000027945 */ /* 0x000fe60003800200 */
[----:B------:R-:W-:Y:S02]  /*14c0*/  IADD3 R8, PT, PT, -R8, R3, RZ ;  /* 0x0000000308087210 */ /* 0x000fe40007ffe1ff */
[----:B------:R-:W-:Y:S02]  /*14d0*/  IADD3 R3, PT, PT, R11, -0x7f, RZ ;  /* 0xffffff810b037810 */ /* 0x000fe40007ffe0ff */
[----:B------:R-:W0:Y:S01]  /*14e0*/  MUFU.RCP R7, R8 ;  /* 0x0000000800077308 */ /* 0x000e220000001000 */
[----:B------:R-:W-:Y:S02]  /*14f0*/  FADD.FTZ R9, -R8, -RZ ;  /* 0x800000ff08097221 */ /* 0x000fe40000010100 */
[----:B------:R-:W-:-:S02]  /*1500*/  IMAD R0, R3, -0x800000, R0 ;  /* 0xff80000003007824 */ /* 0x000fc400078e0200 */
[----:B0-----:R-:W-:-:S04]  /*1510*/  FFMA R12, R7, R9, 1 ;  /* 0x3f800000070c7423 */ /* 0x001fc80000000009 */
[----:B------:R-:W-:-:S04]  /*1520*/  FFMA R16, R7, R12, R7 ;  /* 0x0000000c07107223 */ /* 0x000fc80000000007 */
[----:B------:R-:W-:-:S04]  /*1530*/  FFMA R7, R0, R16, RZ ;  /* 0x0000001000077223 */ /* 0x000fc800000000ff */
[----:B------:R-:W-:-:S04]  /*1540*/  FFMA R12, R9, R7, R0 ;  /* 0x00000007090c7223 */ /* 0x000fc80000000000 */
[----:B------:R-:W-:Y:S01]  /*1550*/  FFMA R11, R16, R12, R7 ;  /* 0x0000000c100b7223 */ /* 0x000fe20000000007 */
[----:B------:R-:W-:-:S03]  /*1560*/  IADD3 R7, PT, PT, R3, 0x7f, -R14 ;  /* 0x0000007f03077810 */ /* 0x000fc60007ffe80e */
[----:B------:R-:W-:Y:S02]  /*1570*/  FFMA R12, R9, R11, R0 ;  /* 0x0000000b090c7223 */ /* 0x000fe40000000000 */
[----:B------:R-:W-:Y:S02]  /*1580*/  IMAD.IADD R7, R7, 0x1, R6 ;  /* 0x0000000107077824 */ /* 0x000fe400078e0206 */
[----:B------:R-:W-:-:S05]  /*1590*/  FFMA R0, R16, R12, R11 ;  /* 0x0000000c10007223 */ /* 0x000fca000000000b */
[----:B------:R-:W-:-:S04]  /*15a0*/  SHF.R.U32.HI R3, RZ, 0x17, R0 ;  /* 0x00000017ff037819 */ /* 0x000fc80000011600 */
[----:B------:R-:W-:-:S04]  /*15b0*/  LOP3.LUT R3, R3, 0xff, RZ, 0xc0, !PT ;  /* 0x000000ff03037812 */ /* 0x000fc800078ec0ff */
[----:B------:R-:W-:-:S04]  /*15c0*/  IADD3 R9, PT, PT, R3, R7, RZ ;  /* 0x0000000703097210 */ /* 0x000fc80007ffe0ff */
[----:B------:R-:W-:-:S04]  /*15d0*/  IADD3 R3, PT, PT, R9, -0x1, RZ ;  /* 0xffffffff09037810 */ /* 0x000fc80007ffe0ff */
        /* <DEDUP_REMOVED lines=15> */
[----:B------:R-:W-:Y:S01]  /*16d0*/  ISETP.NE.AND P1, PT, R9, RZ, PT ;  /* 0x000000ff0900720c */ /* 0x000fe20003f25270 */
[----:B------:R-:W-:Y:S01]  /*16e0*/  IMAD.MOV R9, RZ, RZ, -R9 ;  /* 0x000000ffff097224 */ /* 0x000fe200078e0a09 */
[----:B------:R-:W-:Y:S02]  /*16f0*/  LOP3.LUT R7, R7, 0x800000, RZ, 0xfc, !PT ;  /* 0x0080000007077812 */ /* 0x000fe400078efcff */
[----:B------:R-:W-:-:S02]  /*1700*/  FSETP.NEU.FTZ.AND P0, PT, R3, R6, PT ;  /* 0x000000060300720b */ /* 0x000fc40003f1d000 */
[----:B------:R-:W-:Y:S02]  /*1710*/  SHF.L.U32 R8, R7, R8, RZ ;  /* 0x0000000807087219 */ /* 0x000fe400000006ff */
[----:B------:R-:W-:Y:S02]  /*1720*/  SEL R6, R9, RZ, P3 ;  /* 0x000000ff09067207 */ /* 0x000fe40001800000 */
[----:B------:R-:W-:Y:S02]  /*1730*/  ISETP.NE.AND P1, PT, R8, RZ, P1 ;  /* 0x000000ff0800720c */ /* 0x000fe40000f25270 */
[----:B------:R-:W-:Y:S02]  /*1740*/  SHF.R.U32.HI R6, RZ, R6, R7 ;  /* 0x00000006ff067219 */ /* 0x000fe40000011607 */
[----:B------:R-:W-:Y:S02]  /*1750*/  PLOP3.LUT P0, PT, P0, P1, PT, 0xf8, 0x8f ;  /* 0x00000000008f781c */ /* 0x000fe40000703f70 */
[----:B------:R-:W-:-:S02]  /*1760*/  SHF.R.U32.HI R8, RZ, 0x1, R6 ;  /* 0x00000001ff087819 */ /* 0x000fc40000011606 */
[----:B------:R-:W-:-:S04]  /*1770*/  SEL R3, RZ, 0x1, !P0 ;  /* 0x00000001ff037807 */ /* 0x000fc80004000000 */
[----:B------:R-:W-:-:S04]  /*1780*/  LOP3.LUT R3, R3, 0x1, R8, 0xf8, !PT ;  /* 0x0000000103037812 */ /* 0x000fc800078ef808 */
[----:B------:R-:W-:-:S04]  /*1790*/  LOP3.LUT R3, R3, R6, RZ, 0xc0, !PT ;  /* 0x0000000603037212 */ /* 0x000fc800078ec0ff */
[----:B------:R-:W-:-:S04]  /*17a0*/  IADD3 R3, PT, PT, R8, R3, RZ ;  /* 0x0000000308037210 */ /* 0x000fc80007ffe0ff */
[----:B------:R-:W-:Y:S01]  /*17b0*/  LOP3.LUT R0, R3, R0, RZ, 0xfc, !PT ;  /* 0x0000000003007212 */ /* 0x000fe200078efcff */
[----:B------:R-:W-:Y:S06]  /*17c0*/  BRA `(.L_x_31) ;  /* 0x0000000000107947 */ /* 0x000fec0003800000 */
.L_x_30:
[----:B------:R-:W-:-:S04]  /*17d0*/  LOP3.LUT R0, R0, 0x80000000, RZ, 0xc0, !PT ;  /* 0x8000000000007812 */ /* 0x000fc800078ec0ff */
[----:B------:R-:W-:Y:S01]  /*17e0*/  LOP3.LUT R0, R0, 0x7f800000, RZ, 0xfc, !PT ;  /* 0x7f80000000007812 */ /* 0x000fe200078efcff */
[----:B------:R-:W-:Y:S06]  /*17f0*/  BRA `(.L_x_31) ;  /* 0x0000000000047947 */ /* 0x000fec0003800000 */
.L_x_29:
[----:B------:R-:W-:-:S07]  /*1800*/  LEA R0, R7, R0, 0x17 ;  /* 0x0000000007007211 */ /* 0x000fce00078eb8ff */
.L_x_31:
[----:B------:R-:W-:Y:S05]  /*1810*/  BSYNC.RECONVERGENT B2 ;  /* 0x0000000000027941 */ /* 0x000fea0003800200 */
.L_x_28:
[----:B------:R-:W-:Y:S05]  /*1820*/  BRA `(.L_x_32) ;  /* 0x0000000000207947 */ /* 0x000fea0003800000 */
.L_x_27:
[----:B------:R-:W-:-:S04]  /*1830*/  LOP3.LUT R0, R3, 0x80000000, R0, 0x48, !PT ;  /* 0x8000000003007812 */ /* 0x000fc800078e4800 */
[----:B------:R-:W-:Y:S01]  /*1840*/  LOP3.LUT R0, R0, 0x7f800000, RZ, 0xfc, !PT ;  /* 0x7f80000000007812 */ /* 0x000fe200078efcff */
[----:B------:R-:W-:Y:S06]  /*1850*/  BRA `(.L_x_32) ;  /* 0x0000000000147947 */ /* 0x000fec0003800000 */
.L_x_26:
[----:B------:R-:W-:Y:S01]  /*1860*/  LOP3.LUT R0, R3, 0x80000000, R0, 0x48, !PT ;  /* 0x8000000003007812 */ /* 0x000fe200078e4800 */
[----:B------:R-:W-:Y:S06]  /*1870*/  BRA `(.L_x_32) ;  /* 0x00000000000c7947 */ /* 0x000fec0003800000 */
.L_x_25:
[----:B------:R-:W0:Y:S01]  /*1880*/  MUFU.RSQ R0, -QNAN ;  /* 0xffc0000000007908 */ /* 0x000e220000001400 */
[----:B------:R-:W-:Y:S05]  /*1890*/  BRA `(.L_x_32) ;  /* 0x0000000000047947 */ /* 0x000fea0003800000 */
.L_x_24:
[----:B------:R-:W-:-:S07]  /*18a0*/  FADD.FTZ R0, R0, R3 ;  /* 0x0000000300007221 */ /* 0x000fce0000010000 */
.L_x_32:
[----:B------:R-:W-:Y:S05]  /*18b0*/  BSYNC.RECONVERGENT B1 ;  /* 0x0000000000017941 */ /* 0x000fea0003800200 */
.L_x_22:
[----:B------:R-:W-:-:S04]  /*18c0*/  HFMA2 R3, -RZ, RZ, 0, 0 ;  /* 0x00000000ff037431 */ /* 0x000fc800000001ff */
[----:B0-----:R-:W-:Y:S05]  /*18d0*/  RET.REL.NODEC R2 `(decode_attention_128_fp32_graph) ;  /* 0xffffffe402c87950 */ /* 0x001fea0003c3ffff */
.L_x_33:
        /* <DEDUP_REMOVED lines=10> */
.L_x_69:


//--------------------- .text.decode_attention_64_fp32 --------------------------
	.section	.text.decode_attention_64_fp32,"ax",@progbits
	.align	128
        .global         decode_attention_64_fp32
        .type           decode_attention_64_fp32,@function
        .size           decode_attention_64_fp32,(.L_x_70 - decode_attention_64_fp32)
        .other          decode_attention_64_fp32,@"STO_CUDA_ENTRY STV_DEFAULT"
decode_attention_64_fp32:
.text.decode_attention_64_fp32:
[----:B------:R-:W-:Y:S01]  /*0000*/  LDC R1, c[0x0][0x37c] ;  /* 0x0000df00ff017b82 */ /* 0x000fe20000000800 */
[----:B------:R-:W0:Y:S07]  /*0010*/  S2R R9, SR_CTAID.X ;  /* 0x0000000000097919 */ /* 0x000e2e0000002500 */
[----:B------:R-:W0:Y:S01]  /*0020*/  LDC.64 R4, c[0x0][0x380] ;  /* 0x0000e000ff047b82 */ /* 0x000e220000000a00 */
[----:B------:R-:W1:Y:S01]  /*0030*/  LDCU.64 UR8, c[0x0][0x358] ;  /* 0x00006b00ff0877ac */ /* 0x000e620008000a00 */
[----:B------:R-:W2:Y:S01]  /*0040*/  S2R R8, SR_TID.X ;  /* 0x0000000000087919 */ /* 0x000ea20000002100 */
[----:B------:R-:W3:Y:S05]  /*0050*/  LDCU.64 UR6, c[0x0][0x3a8] ;  /* 0x00007500ff0677ac */ /* 0x000eea0008000a00 */
[----:B------:R-:W4:Y:S01]  /*0060*/  LDC R2, c[0x0][0x3a4] ;  /* 0x0000e900ff027b82 */ /* 0x000f220000000800 */
[----:B------:R-:W5:Y:S01]  /*0070*/  LDCU.64 UR10, c[0x0][0x388] ;  /* 0x00007100ff0a77ac */ /* 0x000f620008000a00 */
[----:B------:R-:W5:Y:S01]  /*0080*/  LDCU.64 UR12, c[0x0][0x390] ;  /* 0x00007200ff0c77ac */ /* 0x000f620008000a00 */
[----:B------:R-:W5:Y:S01]  /*0090*/  LDCU UR4, c[0x0][0x3b0] ;  /* 0x00007600ff0477ac */ /* 0x000f620008000800 */
[----:B0-----:R-:W-:-:S04]  /*00a0*/  IMAD.WIDE R4, R9, 0x100, R4 ;  /* 0x0000010009047825 */ /* 0x001fc800078e0204 */
[----:B--2---:R-:W-:Y:S01]  /*00b0*/  IMAD.WIDE.U32 R6, R8, 0x4, R4 ;  /* 0x0000000408067825 */ /* 0x004fe200078e0004 */
[----:B----4-:R-:W-:Y:S01]  /*00c0*/  IABS R13, R2 ;  /* 0x00000002000d7213 */ /* 0x010fe20000000000 */
[----:B------:R-:W0:Y:S03]  /*00d0*/  LDC R4, c[0x0][0x3a0] ;  /* 0x0000e800ff047b82 */ /* 0x000e260000000800 */
[----:B-1----:R1:W2:Y:S01]  /*00e0*/  LDG.E.CONSTANT R0, desc[UR8][R6.64] ;  /* 0x0000000806007981 */ /* 0x0022a2000c1e9900 */
[----:B------:R-:W4:Y:S01]  /*00f0*/  I2F.RP R12, R13 ;  /* 0x0000000d000c7306 */ /* 0x000f220000209400 */
[----:B---3--:R-:W-:-:S07]  /*0100*/  UISETP.GE.AND UP0, UPT, UR6, 0x1, UPT ;  /* 0x000000010600788c */ /* 0x008fce000bf06270 */
[----:B----4-:R-:W3:Y:S01]  /*0110*/  MUFU.RCP R12, R12 ;  /* 0x0000000c000c7308 */ /* 0x010ee20000001000 */
[----:B0-----:R-:W-:-:S07]  /*0120*/  IABS R3, R4 ;  /* 0x0000000400037213 */ /* 0x001fce0000000000 */
[----:B------:R-:W0:Y:S01]  /*0130*/  I2F.RP R5, R3 ;  /* 0x0000000300057306 */ /* 0x000e220000209400 */
[----:B---3--:R-:W-:-:S07]  /*0140*/  IADD3 R10, PT, PT, R12, 0xffffffe, RZ ;  /* 0x0ffffffe0c0a7810 */ /* 0x008fce0007ffe0ff */
[----:B------:R3:W1:Y:S08]  /*0150*/  F2I.FTZ.U32.TRUNC.NTZ R11, R10 ;  /* 0x0000000a000b7305 */ /* 0x000670000021f000 */
[----:B0-----:R-:W0:Y:S01]  /*0160*/  MUFU.RCP R5, R5 ;  /* 0x0000000500057308 */ /* 0x001e220000001000 */
[----:B---3--:R-:W-:Y:S01]  /*0170*/  IMAD.MOV.U32 R10, RZ, RZ, RZ ;  /* 0x000000ffff0a7224 */ /* 0x008fe200078e00ff */
[----:B-1----:R-:W-:-:S05]  /*0180*/  IADD3 R6, PT, PT, RZ, -R11, RZ ;  /* 0x8000000bff067210 */ /* 0x002fca0007ffe0ff */
[----:B------:R-:W-:-:S04]  /*0190*/  IMAD R7, R6, R13, RZ ;  /* 0x0000000d06077224 */ /* 0x000fc800078e02ff */
[----:B------:R-:W-:-:S06]  /*01a0*/  IMAD.HI.U32 R6, R11, R7, R10 ;  /* 0x000000070b067227 */ /* 0x000fcc00078e000a */
[----:B------:R-:W-:Y:S01]  /*01b0*/  IMAD.HI.U32 R11, R6, R3, RZ ;  /* 0x00000003060b7227 */ /* 0x000fe200078e00ff */
[----:B0-----:R-:W-:-:S04]  /*01c0*/  IADD3 R6, PT, PT, R5, 0xffffffe, RZ ;  /* 0x0ffffffe05067810 */ /* 0x001fc80007ffe0ff */
[----:B------:R-:W-:Y:S01]  /*01d0*/  IADD3 R10, PT, PT, -R11, RZ, RZ ;  /* 0x000000ff0b0a7210 */ /* 0x000fe20007ffe1ff */
[----:B------:R0:W1:Y:S04]  /*01e0*/  F2I.FTZ.U32.TRUNC.NTZ R7, R6 ;  /* 0x0000000600077305 */ /* 0x000068000021f000 */
[----:B------:R-:W-:-:S05]  /*01f0*/  IMAD R10, R13, R10, R3 ;  /* 0x0000000a0d0a7224 */ /* 0x000fca00078e0203 */
[----:B------:R-:W-:Y:S01]  /*0200*/  ISETP.GT.U32.AND P1, PT, R13, R10, PT ;  /* 0x0000000a0d00720c */ /* 0x000fe20003f24070 */
[----:B0-----:R-:W-:Y:S01]  /*0210*/  IMAD.MOV.U32 R6, RZ, RZ, RZ ;  /* 0x000000ffff067224 */ /* 0x001fe200078e00ff */
[----:B-1----:R-:W-:-:S11]  /*0220*/  IADD3 R12, PT, PT, RZ, -R7, RZ ;  /* 0x80000007ff0c7210 */ /* 0x002fd60007ffe0ff */
[----:B------:R-:W-:Y:S01]  /*0230*/  @!P1 IMAD.IADD R10, R10, 0x1, -R13 ;  /* 0x000000010a0a9824 */ /* 0x000fe200078e0a0d */
[----:B------:R-:W-:Y:S02]  /*0240*/  @!P1 IADD3 R11, PT, PT, R11, 0x1, RZ ;  /* 0x000000010b0b9810 */ /* 0x000fe40007ffe0ff */
[----:B------:R-:W-:Y:S02]  /*0250*/  ISETP.NE.AND P1, PT, R2, RZ, PT ;  /* 0x000000ff0200720c */ /* 0x000fe40003f25270 */
[----:B------:R-:W-:Y:S02]  /*0260*/  ISETP.GE.U32.AND P0, PT, R10, R13, PT ;  /* 0x0000000d0a00720c */ /* 0x000fe40003f06070 */
[----:B------:R-:W-:-:S04]  /*0270*/  LOP3.LUT R10, R4, R2, RZ, 0x3c, !PT ;  /* 0x00000002040a7212 */ /* 0x000fc800078e3cff */
[----:B------:R-:W-:Y:S01]  /*0280*/  ISETP.GE.AND P2, PT, R10, RZ, PT ;  /* 0x000000ff0a00720c */ /* 0x000fe20003f46270 */
[----:B------:R-:W-:Y:S01]  /*0290*/  IMAD.MOV.U32 R10, RZ, RZ, R12 ;  /* 0x000000ffff0a7224 */ /* 0x000fe200078e000c */
[----:B------:R-:W-:-:S03]  /*02a0*/  IABS R12, R9 ;  /* 0x00000009000c7213 */ /* 0x000fc60000000000 */
[----:B------:R-:W-:Y:S02]  /*02b0*/  IMAD R13, R10, R3, RZ ;  /* 0x000000030a0d7224 */ /* 0x000fe400078e02ff */
[----:B------:R-:W-:Y:S02]  /*02c0*/  @P0 IADD3 R11, PT, PT, R11, 0x1, RZ ;  /* 0x000000010b0b0810 */ /* 0x000fe40007ffe0ff */
[----:B------:R-:W-:Y:S02]  /*02d0*/  IMAD.HI.U32 R6, R7, R13, R6 ;  /* 0x0000000d07067227 */ /* 0x000fe400078e0006 */
[----:B------:R-:W-:-:S04]  /*02e0*/  MOV R5, R11 ;  /* 0x0000000b00057202 */ /* 0x000fc80000000f00 */
        /* <DEDUP_REMOVED lines=9> */
[----:B------:R-:W-:Y:S01]  /*0380*/  @!P1 IMAD.IADD R12, R12, 0x1, -R3 ;  /* 0x000000010c0c9824 */ /* 0x000fe200078e0a03 */
[----:B------:R-:W-:-:S02]  /*0390*/  @!P1 IADD3 R6, PT, PT, R6, 0x1, RZ ;  /* 0x0000000106069810 */ /* 0x000fc40007ffe0ff */
[----:B------:R-:W-:Y:S02]  /*03a0*/  ISETP.NE.AND P1, PT, R4, RZ, PT ;  /* 0x000000ff0400720c */ /* 0x000fe40003f25270 */
[----:B------:R-:W-:Y:S02]  /*03b0*/  ISETP.GE.U32.AND P0, PT, R12, R3, PT ;  /* 0x000000030c00720c */ /* 0x000fe40003f06070 */
[----:B------:R-:W-:-:S04]  /*03c0*/  LOP3.LUT R3, R9, R4, RZ, 0x3c, !PT ;  /* 0x0000000409037212 */ /* 0x000fc800078e3cff */
[----:B------:R-:W-:Y:S02]  /*03d0*/  ISETP.GE.AND P2, PT, R3, RZ, PT ;  /* 0x000000ff0300720c */ /* 0x000fe40003f46270 */
[----:B0-----:R-:W-:-:S05]  /*03e0*/  IADD3 R7, PT, PT, R11, 0xffffffe, RZ ;  /* 0x0ffffffe0b077810 */ /* 0x001fca0007ffe0ff */
[----:B------:R-:W-:Y:S01]  /*03f0*/  @P0 VIADD R6, R6, 0x1 ;  /* 0x0000000106060836 */ /* 0x000fe20000000000 */
[----:B------:R-:W0:Y:S04]  /*0400*/  F2I.FTZ.U32.TRUNC.NTZ R7, R7 ;  /* 0x0000000700077305 */ /* 0x000e28000021f000 */
[----:B------:R-:W-:Y:S01]  /*0410*/  MOV R13, R6 ;  /* 0x00000006000d7202 */ /* 0x000fe20000000f00 */
[----:B------:R-:W-:-:S03]  /*0420*/  HFMA2 R6, -RZ, RZ, 0, 0 ;  /* 0x00000000ff067431 */ /* 0x000fc600000001ff */
[----:B------:R-:W-:Y:S02]  /*0430*/  @!P2 IADD3 R13, PT, PT, -R13, RZ, RZ ;  /* 0x000000ff0d0da210 */ /* 0x000fe40007ffe1ff */
[----:B------:R-:W-:-:S04]  /*0440*/  @!P1 LOP3.LUT R13, RZ, R4, RZ, 0x33, !PT ;  /* 0x00000004ff0d9212 */ /* 0x000fc800078e33ff */
        /* <DEDUP_REMOVED lines=10> */
[----:B------:R-:W-:-:S03]  /*04f0*/  MOV R4, R11 ;  /* 0x0000000b00047202 */ /* 0x000fc60000000f00 */
[----:B------:R-:W-:Y:S02]  /*0500*/  HFMA2 R11, -RZ, RZ, 0, 0 ;  /* 0x00000000ff0b7431 */ /* 0x000fe400000001ff */
[----:B------:R-:W-:-:S05]  /*0510*/  IMAD R3, R6, R4, R3 ;  /* 0x0000000406037224 */ /* 0x000fca00078e0203 */
[----:B------:R-:W-:-:S13]  /*0520*/  ISETP.GT.U32.AND P1, PT, R10, R3, PT ;  /* 0x000000030a00720c */ /* 0x000fda0003f24070 */
[----:B------:R-:W-:Y:S01]  /*0530*/  @!P1 IMAD.IADD R3, R3, 0x1, -R10 ;  /* 0x0000000103039824 */ /* 0x000fe200078e0a0a */
[----:B------:R-:W-:Y:S02]  /*0540*/  @!P1 IADD3 R6, PT, PT, R6, 0x1, RZ ;  /* 0x0000000106069810 */ /* 0x000fe40007ffe0ff */
[----:B------:R-:W-:Y:S02]  /*0550*/  ISETP.NE.AND P1, PT, R5, RZ, PT ;  /* 0x000000ff0500720c */ /* 0x000fe40003f25270 */
[----:B------:R-:W-:Y:S01]  /*0560*/  ISETP.GE.U32.AND P0, PT, R3, R10, PT ;  /* 0x0000000a0300720c */ /* 0x000fe20003f06070 */
[----:B------:R-:W-:Y:S01]  /*0570*/  IMAD.MOV.U32 R10, RZ, RZ, RZ ;  /* 0x000000ffff0a7224 */ /* 0x000fe200078e00ff */
[----:B------:R-:W-:-:S04]  /*0580*/  LOP3.LUT R3, R12, R5, RZ, 0x3c, !PT ;  /* 0x000000050c037212 */ /* 0x000fc800078e3cff */
[----:B------:R-:W-:-:S07]  /*0590*/  ISETP.GE.AND P2, PT, R3, RZ, PT ;  /* 0x000000ff0300720c */ /* 0x000fce0003f46270 */
[----:B------:R-:W-:-:S06]  /*05a0*/  @P0 IADD3 R6, PT, PT, R6, 0x1, RZ ;  /* 0x0000000106060810 */ /* 0x000fcc0007ffe0ff */
[----:B------:R-:W-:Y:S01]  /*05b0*/  @!P2 IMAD.MOV R6, RZ, RZ, -R6 ;  /* 0x000000ffff06a224 */ /* 0x000fe200078e0a06 */
[----:B------:R-:W-:-:S05]  /*05c0*/  @!P1 LOP3.LUT R6, RZ, R5, RZ, 0x33, !PT ;  /* 0x00000005ff069212 */ /* 0x000fca00078e33ff */
[----:B------:R-:W-:-:S04]  /*05d0*/  IMAD R2, R13, R2, R6 ;  /* 0x000000020d027224 */ /* 0x000fc800078e0206 */
[----:B------:R-:W-:-:S03]  /*05e0*/  IMAD.WIDE R2, R2, UR7, RZ ;  /* 0x0000000702027c25 */ /* 0x000fc6000f8e02ff */
[C---:B------:R-:W-:Y:S02]  /*05f0*/  SHF.L.U32 R4, R2.reuse, 0x8, RZ ;  /* 0x0000000802047819 */ /* 0x040fe400000006ff */
[----:B------:R-:W-:Y:S02]  /*0600*/  SHF.L.U64.HI R5, R2, 0x8, R3 ;  /* 0x0000000802057819 */ /* 0x000fe40000010203 */
[C---:B-----5:R-:W-:Y:S02]  /*0610*/  IADD3 R2, P0, PT, R4.reuse, UR10, RZ ;  /* 0x0000000a04027c10 */ /* 0x060fe4000ff1e0ff */
[----:B------:R-:W-:Y:S02]  /*0620*/  IADD3 R4, P1, PT, R4, UR12, RZ ;  /* 0x0000000c04047c10 */ /* 0x000fe4000ff3e0ff */
[C---:B------:R-:W-:Y:S02]  /*0630*/  IADD3.X R3, PT, PT, R5.reuse, UR11, RZ, P0, !PT ;  /* 0x0000000b05037c10 */ /* 0x040fe400087fe4ff */
[----:B------:R-:W-:Y:S01]  /*0640*/  IADD3.X R5, PT, PT, R5, UR13, RZ, P1, !PT ;  /* 0x0000000d05057c10 */ /* 0x000fe20008ffe4ff */
[----:B--2---:R-:W-:Y:S01]  /*0650*/  FMUL R0, R0, UR4 ;  /* 0x0000000400007c20 */ /* 0x004fe20008400000 */
[----:B------:R-:W-:Y:S07]  /*0660*/  BRA.U !UP0, `(.L_x_34) ;  /* 0x0000000908947547 */ /* 0x000fee000b800000 */
[----:B------:R-:W0:Y:S01]  /*0670*/  S2UR UR5, SR_CgaCtaId ;  /* 0x00000000000579c3 */ /* 0x000e220000008800 */
[----:B------:R-:W-:Y:S01]  /*0680*/  UISETP.NE.AND UP0, UPT, UR6, 0x1, UPT ;  /* 0x000000010600788c */ /* 0x000fe2000bf05270 */
[----:B------:R-:W-:Y:S01]  /*0690*/  SHF.R.U32.HI R6, RZ, 0x3, R8 ;  /* 0x00000003ff067819 */ /* 0x000fe20000011608 */
[----:B------:R-:W-:Y:S01]  /*06a0*/  UMOV UR4, 0x400 ;  /* 0x0000040000047882 */ /* 0x000fe20000000000 */
[----:B------:R-:W-:Y:S02]  /*06b0*/  LOP3.LUT R23, R8, 0x1f, RZ, 0xc0, !PT ;  /* 0x0000001f08177812 */ /* 0x000fe400078ec0ff */
[----:B------:R-:W-:Y:S02]  /*06c0*/  CS2R R10, SRZ ;  /* 0x00000000000a7805 */ /* 0x000fe4000001ff00 */
[----:B------:R-:W-:Y:S02]  /*06d0*/  LOP3.LUT R6, R6, 0x7c, RZ, 0xc0, !PT ;  /* 0x0000007c06067812 */ /* 0x000fe400078ec0ff */
[----:B------:R-:W-:Y:S01]  /*06e0*/  MOV R14, 0xf149f2ca ;  /* 0xf149f2ca000e7802 */ /* 0x000fe20000000f00 */
[----:B0-----:R-:W-:-:S03]  /*06f0*/  ULEA UR5, UR5, UR4, 0x18 ;  /* 0x0000000405057291 */ /* 0x001fc6000f8ec0ff */
[----:B------:R-:W-:-:S03]  /*0700*/  UMOV UR4, URZ ;  /* 0x000000ff00047c82 */ /* 0x000fc60008000000 */
[----:B------:R-:W-:Y:S01]  /*0710*/  IADD3 R16, PT, PT, R6, UR5, RZ ;  /* 0x0000000506107c10 */ /* 0x000fe2000fffe0ff */
[----:B------:R-:W-:Y:S06]  /*0720*/  BRA.U !UP0, `(.L_x_35) ;  /* 0x0000000508a07547 */ /* 0x000fec000b800000 */
[----:B------:R-:W-:Y:S01]  /*0730*/  ULOP3.LUT UR4, UR6, 0x7ffffffe, URZ, 0xc0, !UPT ;  /* 0x7ffffffe06047892 */ /* 0x000fe2000f8ec0ff */
[----:B------:R-:W-:Y:S01]  /*0740*/  ISETP.NE.AND P0, PT, R23, RZ, PT ;  /* 0x000000ff1700720c */ /* 0x000fe20003f05270 */
[----:B------:R-:W-:Y:S01]  /*0750*/  IMAD.MOV.U32 R14, RZ, RZ, -0xeb60d36 ;  /* 0xf149f2caff0e7424 */ /* 0x000fe200078e00ff */
[----:B------:R-:W-:Y:S01]  /*0760*/  MOV R10, RZ ;  /* 0x000000ff000a7202 */ /* 0x000fe20000000f00 */
[----:B------:R-:W-:Y:S01]  /*0770*/  UIADD3 UR4, UPT, UPT, -UR4, URZ, URZ ;  /* 0x000000ff04047290 */ /* 0x000fe2000fffe1ff */
[----:B------:R-:W-:-:S11]  /*0780*/  MOV R15, R8 ;  /* 0x00000008000f7202 */ /* 0x000fd60000000f00 */
.L_x_36:
[----:B------:R-:W-:-:S06]  /*0790*/  IMAD.WIDE.U32 R12, R15, 0x4, R2 ;  /* 0x000000040f0c7825 */ /* 0x000fcc00078e0002 */
[----:B------:R-:W2:Y:S01]  /*07a0*/  LDG.E.CONSTANT R13, desc[UR8][R12.64] ;  /* 0x000000080c0d7981 */ /* 0x000ea2000c1e9900 */
[----:B------:R-:W-:-:S04]  /*07b0*/  VIADD R7, R15, 0x40 ;  /* 0x000000400f077836 */ /* 0x000fc80000000000 */
[----:B------:R-:W-:-:S06]  /*07c0*/  IMAD.WIDE.U32 R20, R7, 0x4, R2 ;  /* 0x0000000407147825 */ /* 0x000fcc00078e0002 */
[----:B------:R-:W3:Y:S01]  /*07d0*/  LDG.E.CONSTANT R21, desc[UR8][R20.64] ;  /* 0x0000000814157981 */ /* 0x000ee2000c1e9900 */
[----:B------:R-:W-:-:S04]  /*07e0*/  IMAD.WIDE.U32 R18, R15, 0x4, R4 ;  /* 0x000000040f127825 */ /* 0x000fc800078e0004 */
[----:B------:R-:W-:Y:S02]  /*07f0*/  IMAD.WIDE.U32 R6, R7, 0x4, R4 ;  /* 0x0000000407067825 */ /* 0x000fe400078e0004 */
[----:B------:R-:W4:Y:S04]  /*0800*/  LDG.E.CONSTANT R18, desc[UR8][R18.64] ;  /* 0x0000000812127981 */ /* 0x000f28000c1e9900 */
[----:B------:R0:W5:Y:S01]  /*0810*/  LDG.E.CONSTANT R17, desc[UR8][R6.64] ;  /* 0x0000000806117981 */ /* 0x000162000c1e9900 */
[----:B------:R-:W1:Y:S01]  /*0820*/  S2UR UR6, SR_CgaCtaId ;  /* 0x00000000000679c3 */ /* 0x000e620000008800 */
[----:B------:R-:W-:Y:S01]  /*0830*/  UMOV UR5, 0x400 ;  /* 0x0000040000057882 */ /* 0x000fe20000000000 */
[----:B------:R-:W-:Y:S01]  /*0840*/  UIADD3 UR4, UPT, UPT, UR4, 0x2, URZ ;  /* 0x0000000204047890 */ /* 0x000fe2000fffe0ff */
[----:B------:R-:W-:-:S03]  /*0850*/  VIADD R15, R15, 0x80 ;  /* 0x000000800f0f7836 */ /* 0x000fc60000000000 */
[----:B------:R-:W-:Y:S02]  /*0860*/  UISETP.NE.AND UP0, UPT, UR4, URZ, UPT ;  /* 0x000000ff0400728c */ /* 0x000fe4000bf05270 */
[----:B-1----:R-:W-:Y:S01]  /*0870*/  ULEA UR5, UR6, UR5, 0x18 ;  /* 0x0000000506057291 */ /* 0x002fe2000f8ec0ff */
[----:B--2---:R-:W-:-:S05]  /*0880*/  FMUL R22, R0, R13 ;  /* 0x0000000d00167220 */ /* 0x004fca0000400000 */
[----:B------:R-:W1:Y:S01]  /*0890*/  SHFL.DOWN PT, R25, R22, 0x10, 0x1f ;  /* 0x0a001f0016197f89 */ /* 0x000e6200000e0000 */
[----:B---3--:R-:W-:-:S05]  /*08a0*/  FMUL R24, R0, R21 ;  /* 0x0000001500187220 */ /* 0x008fca0000400000 */
[----:B------:R-:W2:Y:S01]  /*08b0*/  SHFL.DOWN PT, R13, R24, 0x10, 0x1f ;  /* 0x0a001f00180d7f89 */ /* 0x000ea200000e0000 */
[----:B-1----:R-:W-:-:S05]  /*08c0*/  FADD R25, R22, R25 ;  /* 0x0000001916197221 */ /* 0x002fca0000000000 */
[----:B------:R-:W1:Y:S01]  /*08d0*/  SHFL.DOWN PT, R12, R25, 0x8, 0x1f ;  /* 0x09001f00190c7f89 */ /* 0x000e6200000e0000 */
[----:B--2---:R-:W-:-:S05]  /*08e0*/  FADD R20, R24, R13 ;  /* 0x0000000d18147221 */ /* 0x004fca0000000000 */
[----:B------:R-:W2:Y:S01]  /*08f0*/  SHFL.DOWN PT, R21, R20, 0x8, 0x1f ;  /* 0x09001f0014157f89 */ /* 0x000ea200000e0000 */
[----:B-1----:R-:W-:-:S05]  /*0900*/  FADD R12, R25, R12 ;  /* 0x0000000c190c7221 */ /* 0x002fca0000000000 */
[----:B------:R-:W1:Y:S01]  /*0910*/  SHFL.DOWN PT, R13, R12, 0x4, 0x1f ;  /* 0x08801f000c0d7f89 */ /* 0x000e6200000e0000 */
[----:B--2---:R-:W-:-:S05]  /*0920*/  FADD R21, R20, R21 ;  /* 0x0000001514157221 */ /* 0x004fca0000000000 */
[----:B------:R-:W2:Y:S01]  /*0930*/  SHFL.DOWN PT, R26, R21, 0x4, 0x1f ;  /* 0x08801f00151a7f89 */ /* 0x000ea200000e0000 */
[----:B-1----:R-:W-:-:S05]  /*0940*/  FADD R13, R12, R13 ;  /* 0x0000000d0c0d7221 */ /* 0x002fca0000000000 */
[----:B0-----:R-:W0:Y:S01]  /*0950*/  SHFL.DOWN PT, R6, R13, 0x2, 0x1f ;  /* 0x08401f000d067f89 */ /* 0x001e2200000e0000 */
[----:B--2---:R-:W-:-:S05]  /*0960*/  FADD R26, R21, R26 ;  /* 0x0000001a151a7221 */ /* 0x004fca0000000000 */
        /* <DEDUP_REMOVED lines=9> */
[----:B-1----:R-:W-:Y:S01]  /*0a00*/  FADD R27, R19, R20 ;  /* 0x00000014131b7221 */ /* 0x002fe20000000000 */
[----:B------:R-:W-:-:S03]  /*0a10*/  HFMA2 R19, -RZ, RZ, 0.96630859375, -0.0022525787353515625 ;  /* 0x3bbb989dff137431 */ /* 0x000fc600000001ff */
[----:B------:R-:W0:Y:S02]  /*0a20*/  LDS.64 R12, [UR5] ;  /* 0x00000005ff0c7984 */ /* 0x000e240008000a00 */
[----:B------:R-:W-:Y:S06]  /*0a30*/  BAR.SYNC.DEFER_BLOCKING 0x0 ;  /* 0x0000000000007b1d */ /* 0x000fec0000010000 */
[----:B------:R-:W-:Y:S02]  /*0a40*/  @!P0 STS [R16], R27 ;  /* 0x0000001b10008388 */ /* 0x000fe40000000800 */
[----:B------:R-:W-:Y:S01]  /*0a50*/  BAR.SYNC.DEFER_BLOCKING 0x0 ;  /* 0x0000000000007b1d */ /* 0x000fe20000010000 */
[----:B0-----:R-:W-:Y:S01]  /*0a60*/  FADD R20, R12, R13 ;  /* 0x0000000d0c147221 */ /* 0x001fe20000000000 */
[----:B------:R-:W-:-:S04]  /*0a70*/  MOV R13, 0x437c0000 ;  /* 0x437c0000000d7802 */ /* 0x000fc80000000f00 */
[----:B------:R-:W-:-:S05]  /*0a80*/  FMNMX R21, R20, R14, !PT ;  /* 0x0000000e14157209 */ /* 0x000fca0007800000 */
[----:B------:R-:W-:Y:S01]  /*0a90*/  FADD R22, -R21, R14 ;  /* 0x0000000e15167221 */ /* 0x000fe20000000100 */
[----:B------:R-:W-:-:S03]  /*0aa0*/  FADD R20, R20, -R21 ;  /* 0x8000001514147221 */ /* 0x000fc60000000000 */
[----:B------:R-:W-:Y:S01]  /*0ab0*/  FFMA.SAT R12, R22, R19, 0.5 ;  /* 0x3f000000160c7423 */ /* 0x000fe20000002013 */
[----:B------:R-:W0:Y:S03]  /*0ac0*/  LDS.64 R6, [UR5] ;  /* 0x00000005ff067984 */ /* 0x000e260008000a00 */
[----:B------:R-:W-:Y:S01]  /*0ad0*/  FFMA.RM R12, R12, R13, 12582913 ;  /* 0x4b4000010c0c7423 */ /* 0x000fe2000000400d */
[----:B0-----:R-:W-:-:S03]  /*0ae0*/  FADD R24, R6, R7 ;  /* 0x0000000706187221 */ /* 0x001fc60000000000 */
[----:B------:R-:W-:Y:S01]  /*0af0*/  FADD R7, R12, -12583039 ;  /* 0xcb40007f0c077421 */ /* 0x000fe20000000000 */
[----:B------:R-:W-:Y:S01]  /*0b00*/  FFMA.SAT R6, R20, R19, 0.5 ;  /* 0x3f00000014067423 */ /* 0x000fe20000002013 */
[----:B------:R-:W-:Y:S01]  /*0b10*/  IMAD.SHL.U32 R12, R12, 0x800000, RZ ;  /* 0x008000000c0c7824 */ /* 0x000fe200078e00ff */
[----:B------:R-:W-:Y:S01]  /*0b20*/  FMNMX R14, R21, R24, !PT ;  /* 0x00000018150e7209 */ /* 0x000fe20007800000 */
[----:B------:R-:W-:Y:S01]  /*0b30*/  FFMA R7, R22, 1.4426950216293334961, -R7 ;  /* 0x3fb8aa3b16077823 */ /* 0x000fe20000000807 */
[----:B------:R-:W-:-:S03]  /*0b40*/  FFMA.RM R6, R6, R13, 12582913 ;  /* 0x4b40000106067423 */ /* 0x000fc6000000400d */
[----:B------:R-:W-:Y:S01]  /*0b50*/  FFMA R25, R22, 1.925963033500011079e-08, R7 ;  /* 0x32a5706016197823 */ /* 0x000fe20000000007 */
[--C-:B------:R-:W-:Y:S01]  /*0b60*/  FADD R22, R24, -R14.reuse ;  /* 0x8000000e18167221 */ /* 0x100fe20000000000 */
[----:B------:R-:W-:Y:S01]  /*0b70*/  FADD R7, R6, -12583039 ;  /* 0xcb40007f06077421 */ /* 0x000fe20000000000 */
[----:B------:R-:W-:Y:S02]  /*0b80*/  FADD R24, R21, -R14 ;  /* 0x8000000e15187221 */ /* 0x000fe40000000000 */
[-C--:B------:R-:W-:Y:S01]  /*0b90*/  FFMA.SAT R28, R22, R19.reuse, 0.5 ;  /* 0x3f000000161c7423 */ /* 0x080fe20000002013 */
[----:B------:R-:W-:Y:S01]  /*0ba0*/  FFMA R21, R20, 1.4426950216293334961, -R7 ;  /* 0x3fb8aa3b14157823 */ /* 0x000fe20000000807 */
[----:B------:R-:W-:Y:S02]  /*0bb0*/  FFMA.SAT R26, R24, R19, 0.5 ;  /* 0x3f000000181a7423 */ /* 0x000fe40000002013 */
[-C--:B------:R-:W-:Y:S01]  /*0bc0*/  FFMA.RM R7, R28, R13.reuse, 12582913 ;  /* 0x4b4000011c077423 */ /* 0x080fe2000000400d */
[----:B------:R-:W-:Y:S01]  /*0bd0*/  FFMA R20, R20, 1.925963033500011079e-08, R21 ;  /* 0x32a5706014147823 */ /* 0x000fe20000000015 */
[----:B------:R-:W-:Y:S01]  /*0be0*/  FFMA.RM R13, R26, R13, 12582913 ;  /* 0x4b4000011a0d7423 */ /* 0x000fe2000000400d */
[----:B------:R0:W1:Y:S01]  /*0bf0*/  MUFU.EX2 R19, R25 ;  /* 0x0000001900137308 */ /* 0x0000620000000800 */
[----:B------:R-:W-:-:S04]  /*0c00*/  FADD R21, R7, -12583039 ;  /* 0xcb40007f07157421 */ /* 0x000fc80000000000 */
[C---:B------:R-:W-:Y:S01]  /*0c10*/  FFMA R27, R22.reuse, 1.4426950216293334961, -R21 ;  /* 0x3fb8aa3b161b7823 */ /* 0x040fe20000000815 */
[C---:B------:R-:W-:Y:S01]  /*0c20*/  FADD R21, R13.reuse, -12583039 ;  /* 0xcb40007f0d157421 */ /* 0x040fe20000000000 */
[----:B------:R-:W-:Y:S01]  /*0c30*/  SHF.L.U32 R13, R13, 0x17, RZ ;  /* 0x000000170d0d7819 */ /* 0x000fe200000006ff */
[----:B------:R-:W2:Y:S01]  /*0c40*/  MUFU.EX2 R20, R20 ;  /* 0x0000001400147308 */ /* 0x000ea20000000800 */
[----:B------:R-:W-:Y:S01]  /*0c50*/  FFMA R26, R22, 1.925963033500011079e-08, R27 ;  /* 0x32a57060161a7823 */ /* 0x000fe2000000001b */
[----:B------:R-:W-:Y:S01]  /*0c60*/  FFMA R27, R24, 1.4426950216293334961, -R21 ;  /* 0x3fb8aa3b181b7823 */ /* 0x000fe20000000815 */
[----:B0-----:R-:W-:Y:S02]  /*0c70*/  SHF.L.U32 R25, R6, 0x17, RZ ;  /* 0x0000001706197819 */ /* 0x001fe400000006ff */
[----:B------:R-:W-:Y:S01]  /*0c80*/  SHF.L.U32 R6, R7, 0x17, RZ ;  /* 0x0000001707067819 */ /* 0x000fe200000006ff */
[----:B------:R-:W-:Y:S02]  /*0c90*/  FFMA R22, R24, 1.925963033500011079e-08, R27 ;  /* 0x32a5706018167823 */ /* 0x000fe4000000001b */
[----:B------:R-:W0:Y:S01]  /*0ca0*/  MUFU.EX2 R21, R26 ;  /* 0x0000001a00157308 */ /* 0x000e220000000800 */
[----:B-1----:R-:W-:-:S07]  /*0cb0*/  FMUL R12, R12, R19 ;  /* 0x000000130c0c7220 */ /* 0x002fce0000400000 */
[----:B------:R-:W1:Y:S01]  /*0cc0*/  MUFU.EX2 R22, R22 ;  /* 0x0000001600167308 */ /* 0x000e620000000800 */
[----:B--2---:R-:W-:-:S04]  /*0cd0*/  FMUL R25, R25, R20 ;  /* 0x0000001419197220 */ /* 0x004fc80000400000 */
[----:B----4-:R-:W-:Y:S01]  /*0ce0*/  FMUL R18, R25, R18 ;  /* 0x0000001219127220 */ /* 0x010fe20000400000 */
[----:B------:R-:W-:Y:S01]  /*0cf0*/  FFMA R25, R12, R10, R25 ;  /* 0x0000000a0c197223 */ /* 0x000fe20000000019 */
[----:B0-----:R-:W-:Y:S02]  /*0d00*/  FMUL R6, R6, R21 ;  /* 0x0000001506067220 */ /* 0x001fe40000400000 */
[----:B------:R-:W-:Y:S02]  /*0d10*/  FFMA R11, R12, R11, R18 ;  /* 0x0000000b0c0b7223 */ /* 0x000fe40000000012 */
[----:B-----5:R-:W-:Y:S01]  /*0d20*/  FMUL R12, R6, R17 ;  /* 0x00000011060c7220 */ /* 0x020fe20000400000 */
[----:B-1----:R-:W-:-:S04]  /*0d30*/  FMUL R13, R13, R22 ;  /* 0x000000160d0d7220 */ /* 0x002fc80000400000 */
[-C--:B------:R-:W-:Y:S01]  /*0d40*/  FFMA R10, R25, R13.reuse, R6 ;  /* 0x0000000d190a7223 */ /* 0x080fe20000000006 */
[----:B------:R-:W-:Y:S01]  /*0d50*/  FFMA R11, R11, R13, R12 ;  /* 0x0000000d0b0b7223 */ /* 0x000fe2000000000c */
[----:B------:R-:W-:Y:S06]  /*0d60*/  BAR.SYNC.DEFER_BLOCKING 0x0 ;  /* 0x0000000000007b1d */ /* 0x000fec0000010000 */
[----:B------:R-:W-:Y:S05]  /*0d70*/  BRA.U UP0, `(.L_x_36) ;  /* 0xfffffff900847547 */ /* 0x000fea000b83ffff */
[----:B------:R-:W0:Y:S02]  /*0d80*/  LDCU UR6, c[0x0][0x3a8] ;  /* 0x00007500ff0677ac */ /* 0x000e240008000800 */
[----:B0-----:R-:W-:-:S04]  /*0d90*/  USHF.L.U32 UR4, UR6, 0x6, URZ ;  /* 0x0000000606047899 */ /* 0x001fc800080006ff */
[----:B------:R-:W-:-:S12]  /*0da0*/  ULOP3.LUT UR4, UR4, 0xffffff80, URZ, 0xc0, !UPT ;  /* 0xffffff8004047892 */ /* 0x000fd8000f8ec0ff */
.L_x_35:
[----:B------:R-:W-:-:S04]  /*0db0*/  ULOP3.LUT UR6, UR6, 0x1, URZ, 0xc0, !UPT ;  /* 0x0000000106067892 */ /* 0x000fc8000f8ec0ff */
[----:B------:R-:W-:-:S09]  /*0dc0*/  UISETP.NE.U32.AND UP0, UPT, UR6, 0x1, UPT ;  /* 0x000000010600788c */ /* 0x000fd2000bf05070 */
[----:B------:R-:W-:Y:S05]  /*0dd0*/  BRA.U UP0, `(.L_x_34) ;  /* 0x0000000100b87547 */ /* 0x000fea000b800000 */
[----:B------:R-:W-:-:S05]  /*0de0*/  IADD3 R13, PT, PT, R8, UR4, RZ ;  /* 0x00000004080d7c10 */ /* 0x000fca000fffe0ff */
[----:B------:R-:W-:-:S06]  /*0df0*/  IMAD.WIDE.U32 R6, R13, 0x4, R2 ;  /* 0x000000040d067825 */ /* 0x000fcc00078e0002 */
[----:B------:R-:W2:Y:S01]  /*0e00*/  LDG.E.CONSTANT R7, desc[UR8][R6.64] ;  /* 0x0000000806077981 */ /* 0x000ea2000c1e9900 */
[----:B------:R-:W-:-:S06]  /*0e10*/  IMAD.WIDE.U32 R2, R13, 0x4, R4 ;  /* 0x000000040d027825 */ /* 0x000fcc00078e0004 */
[----:B------:R0:W3:Y:S01]  /*0e20*/  LDG.E.CONSTANT R2, desc[UR8][R2.64] ;  /* 0x0000000802027981 */ /* 0x0000e2000c1e9900 */
[----:B------:R-:W-:Y:S02]  /*0e30*/  ISETP.NE.AND P0, PT, R23, RZ, PT ;  /* 0x000000ff1700720c */ /* 0x000fe40003f05270 */
[----:B------:R-:W-:Y:S01]  /*0e40*/  MOV R18, 0x437c0000 ;  /* 0x437c000000127802 */ /* 0x000fe20000000f00 */
[----:B--2---:R-:W-:-:S05]  /*0e50*/  FMUL R0, R0, R7 ;  /* 0x0000000700007220 */ /* 0x004fca0000400000 */
[----:B------:R-:W1:Y:S02]  /*0e60*/  SHFL.DOWN PT, R5, R0, 0x10, 0x1f ;  /* 0x0a001f0000057f89 */ /* 0x000e6400000e0000 */
[----:B-1----:R-:W-:-:S05]  /*0e70*/  FADD R5, R0, R5 ;  /* 0x0000000500057221 */ /* 0x002fca0000000000 */
[----:B------:R-:W1:Y:S02]  /*0e80*/  SHFL.DOWN PT, R4, R5, 0x8, 0x1f ;  /* 0x09001f0005047f89 */ /* 0x000e6400000e0000 */
[----:B-1----:R-:W-:Y:S01]  /*0e90*/  FADD R4, R5, R4 ;  /* 0x0000000405047221 */ /* 0x002fe20000000000 */
[----:B------:R-:W-:-:S04]  /*0ea0*/  HFMA2 R5, -RZ, RZ, 0.96630859375, -0.0022525787353515625 ;  /* 0x3bbb989dff057431 */ /* 0x000fc800000001ff */
[----:B------:R-:W1:Y:S02]  /*0eb0*/  SHFL.DOWN PT, R13, R4, 0x4, 0x1f ;  /* 0x08801f00040d7f89 */ /* 0x000e6400000e0000 */
[----:B-1----:R-:W-:-:S05]  /*0ec0*/  FADD R13, R4, R13 ;  /* 0x0000000d040d7221 */ /* 0x002fca0000000000 */
[----:B------:R-:W1:Y:S02]  /*0ed0*/  SHFL.DOWN PT, R12, R13, 0x2, 0x1f ;  /* 0x08401f000d0c7f89 */ /* 0x000e6400000e0000 */
[----:B-1----:R-:W-:-:S05]  /*0ee0*/  FADD R12, R13, R12 ;  /* 0x0000000c0d0c7221 */ /* 0x002fca0000000000 */
[----:B------:R-:W1:Y:S02]  /*0ef0*/  SHFL.DOWN PT, R7, R12, 0x1, 0x1f ;  /* 0x08201f000c077f89 */ /* 0x000e6400000e0000 */
[----:B-1----:R-:W-:-:S05]  /*0f00*/  FADD R15, R12, R7 ;  /* 0x000000070c0f7221 */ /* 0x002fca0000000000 */
[----:B------:R-:W-:Y:S01]  /*0f10*/  @!P0 STS [R16], R15 ;  /* 0x0000000f10008388 */ /* 0x000fe20000000800 */
[----:B------:R-:W-:Y:S06]  /*0f20*/  BAR.SYNC.DEFER_BLOCKING 0x0 ;  /* 0x0000000000007b1d */ /* 0x000fec0000010000 */
[----:B------:R-:W1:Y:S02]  /*0f30*/  LDS.64 R6, [UR5] ;  /* 0x00000005ff067984 */ /* 0x000e640008000a00 */
[----:B-1----:R-:W-:-:S05]  /*0f40*/  FADD R7, R6, R7 ;  /* 0x0000000706077221 */ /* 0x002fca0000000000 */
[----:B------:R-:W-:-:S05]  /*0f50*/  FMNMX R0, R7, R14, !PT ;  /* 0x0000000e07007209 */ /* 0x000fca0007800000 */
[----:B------:R-:W-:Y:S01]  /*0f60*/  FADD R7, R7, -R0 ;  /* 0x8000000007077221 */ /* 0x000fe20000000000 */
[----:B------:R-:W-:-:S03]  /*0f70*/  FADD R0, -R0, R14 ;  /* 0x0000000e00007221 */ /* 0x000fc60000000100 */
[----:B0-----:R-:W-:-:S04]  /*0f80*/  FFMA.SAT R3, R7, R5, 0.5 ;  /* 0x3f00000007037423 */ /* 0x001fc80000002005 */
[----:B------:R-:W-:Y:S01]  /*0f90*/  FFMA.RM R4, R3, R18, 12582913 ;  /* 0x4b40000103047423 */ /* 0x000fe20000004012 */
[----:B------:R-:W-:-:S03]  /*0fa0*/  FFMA.SAT R3, R0, R5, 0.5 ;  /* 0x3f00000000037423 */ /* 0x000fc60000002005 */
[C---:B------:R-:W-:Y:S01]  /*0fb0*/  FADD R6, R4.reuse, -12583039 ;  /* 0xcb40007f04067421 */ /* 0x040fe20000000000 */
[----:B------:R-:W-:Y:S01]  /*0fc0*/  FFMA.RM R3, R3, R18, 12582913 ;  /* 0x4b40000103037423 */ /* 0x000fe20000004012 */
[----:B------:R-:W-:Y:S02]  /*0fd0*/  IMAD.SHL.U32 R4, R4, 0x800000, RZ ;  /* 0x0080000004047824 */ /* 0x000fe400078e00ff */
[----:B------:R-:W-:Y:S01]  /*0fe0*/  FFMA R6, R7, 1.4426950216293334961, -R6 ;  /* 0x3fb8aa3b07067823 */ /* 0x000fe20000000806 */
[C---:B------:R-:W-:Y:S01]  /*0ff0*/  FADD R5, R3.reuse, -12583039 ;  /* 0xcb40007f03057421 */ /* 0x040fe20000000000 */
[----:B------:R-:W-:Y:S02]  /*1000*/  SHF.L.U32 R3, R3, 0x17, RZ ;  /* 0x0000001703037819 */ /* 0x000fe400000006ff */
[----:B------:R-:W-:Y:S01]  /*1010*/  FFMA R6, R7, 1.925963033500011079e-08, R6 ;  /* 0x32a5706007067823 */ /* 0x000fe20000000006 */
[----:B------:R-:W-:-:S03]  /*1020*/  FFMA R5, R0, 1.4426950216293334961, -R5 ;  /* 0x3fb8aa3b00057823 */ /* 0x000fc60000000805 */
[----:B------:R-:W0:Y:S01]  /*1030*/  MUFU.EX2 R7, R6 ;  /* 0x0000000600077308 */ /* 0x000e220000000800 */
[----:B------:R-:W-:-:S07]  /*1040*/  FFMA R5, R0, 1.925963033500011079e-08, R5 ;  /* 0x32a5706000057823 */ /* 0x000fce0000000005 */
[----:B------:R-:W1:Y:S01]  /*1050*/  MUFU.EX2 R0, R5 ;  /* 0x0000000500007308 */ /* 0x000e620000000800 */
[----:B0-----:R-:W-:-:S04]  /*1060*/  FMUL R7, R4, R7 ;  /* 0x0000000704077220 */ /* 0x001fc80000400000 */
[----:B---3--:R-:W-:Y:S01]  /*1070*/  FMUL R2, R7, R2 ;  /* 0x0000000207027220 */ /* 0x008fe20000400000 */
[----:B-1----:R-:W-:-:S04]  /*1080*/  FMUL R0, R3, R0 ;  /* 0x0000000003007220 */ /* 0x002fc80000400000 */
[-C--:B------:R-:W-:Y:S01]  /*1090*/  FFMA R10, R10, R0.reuse, R7 ;  /* 0x000000000a0a7223 */ /* 0x080fe20000000007 */
[----:B------:R-:W-:Y:S01]  /*10a0*/  FFMA R11, R11, R0, R2 ;  /* 0x000000000b0b7223 */ /* 0x000fe20000000002 */
[----:B------:R-:W-:Y:S06]  /*10b0*/  BAR.SYNC.DEFER_BLOCKING 0x0 ;  /* 0x0000000000007b1d */ /* 0x000fec0000010000 */
.L_x_34:
        /* <DEDUP_REMOVED lines=15> */
[----:B------:R-:W-:Y:S05]  /*11b0*/  CALL.REL.NOINC `($__internal_2_$__cuda_sm3x_div_rn_noftz_f32_slowpath) ;  /* 0x0000000000147944 */ /* 0x000fea0003c00000 */
.L_x_38:
[----:B------:R-:W-:Y:S05]  /*11c0*/  BSYNC.RECONVERGENT B0 ;  /* 0x0000000000007941 */ /* 0x000fea0003800200 */
.L_x_37:
[----:B------:R-:W-:Y:S01]  /*11d0*/  IMAD.WIDE.U32 R4, R8, 0x4, R4 ;  /* 0x0000000408047825 */ /* 0x000fe200078e0004 */
[----:B------:R-:W-:-:S05]  /*11e0*/  FSEL R3, R0, RZ, P2 ;  /* 0x000000ff00037208 */ /* 0x000fca0001000000 */
[----:B------:R-:W-:Y:S01]  /*11f0*/  STG.E desc[UR8][R4.64], R3 ;  /* 0x0000000304007986 */ /* 0x000fe2000c101908 */
[----:B------:R-:W-:Y:S05]  /*1200*/  EXIT ;  /* 0x000000000000794d */ /* 0x000fea0003800000 */
        .weak           $__internal_2_$__cuda_sm3x_div_rn_noftz_f32_slowpath
        .type           $__internal_2_$__cuda_sm3x_div_rn_noftz_f32_slowpath,@function
        .size           $__internal_2_$__cuda_sm3x_div_rn_noftz_f32_slowpath,(.L_x_70 - $__internal_2_$__cuda_sm3x_div_rn_noftz_f32_slowpath)
$__internal_2_$__cuda_sm3x_div_rn_noftz_f32_slowpath:
        /* <DEDUP_REMOVED lines=34> */
.L_x_40:
        /* <DEDUP_REMOVED lines=51> */
.L_x_47:
[----:B------:R-:W-:-:S04]  /*1760*/  LOP3.LUT R0, R0, 0x80000000, RZ, 0xc0, !PT ;  /* 0x8000000000007812 */ /* 0x000fc800078ec0ff */
[----:B------:R-:W-:Y:S01]  /*1770*/  LOP3.LUT R0, R0, 0x7f800000, RZ, 0xfc, !PT ;  /* 0x7f80000000007812 */ /* 0x000fe200078efcff */
[----:B------:R-:W-:Y:S06]  /*1780*/  BRA `(.L_x_48) ;  /* 0x0000000000047947 */ /* 0x000fec0003800000 */
.L_x_46:
[----:B------:R-:W-:-:S07]  /*1790*/  LEA R0, R7, R0, 0x17 ;  /* 0x0000000007007211 */ /* 0x000fce00078eb8ff */
.L_x_48:
[----:B------:R-:W-:Y:S05]  /*17a0*/  BSYNC.RECONVERGENT B2 ;  /* 0x0000000000027941 */ /* 0x000fea0003800200 */
.L_x_45:
[----:B------:R-:W-:Y:S05]  /*17b0*/  BRA `(.L_x_49) ;  /* 0x0000000000207947 */ /* 0x000fea0003800000 */
.L_x_44:
[----:B------:R-:W-:-:S04]  /*17c0*/  LOP3.LUT R0, R3, 0x80000000, R0, 0x48, !PT ;  /* 0x8000000003007812 */ /* 0x000fc800078e4800 */
[----:B------:R-:W-:Y:S01]  /*17d0*/  LOP3.LUT R0, R0, 0x7f800000, RZ, 0xfc, !PT ;  /* 0x7f80000000007812 */ /* 0x000fe200078efcff */
[----:B------:R-:W-:Y:S06]  /*17e0*/  BRA `(.L_x_49) ;  /* 0x0000000000147947 */ /* 0x000fec0003800000 */
.L_x_43:
[----:B------:R-:W-:Y:S01]  /*17f0*/  LOP3.LUT R0, R3, 0x80000000, R0, 0x48, !PT ;  /* 0x8000000003007812 */ /* 0x000fe200078e4800 */
[----:B------:R-:W-:Y:S06]  /*1800*/  BRA `(.L_x_49) ;  /* 0x00000000000c7947 */ /* 0x000fec0003800000 */
.L_x_42:
[----:B------:R-:W0:Y:S01]  /*1810*/  MUFU.RSQ R0, -QNAN ;  /* 0xffc0000000007908 */ /* 0x000e220000001400 */
[----:B------:R-:W-:Y:S05]  /*1820*/  BRA `(.L_x_49) ;  /* 0x0000000000047947 */ /* 0x000fea0003800000 */
.L_x_41:
[----:B------:R-:W-:-:S07]  /*1830*/  FADD.FTZ R0, R0, R3 ;  /* 0x0000000300007221 */ /* 0x000fce0000010000 */
.L_x_49:
[----:B------:R-:W-:Y:S05]  /*1840*/  BSYNC.RECONVERGENT B1 ;  /* 0x0000000000017941 */ /* 0x000fea0003800200 */
.L_x_39:
[----:B------:R-:W-:-:S04]  /*1850*/  HFMA2 R3, -RZ, RZ, 0, 0 ;  /* 0x00000000ff037431 */ /* 0x000fc800000001ff */
[----:B0-----:R-:W-:Y:S05]  /*1860*/  RET.REL.NODEC R2 `(decode_attention_64_fp32) ;  /* 0xffffffe402e47950 */ /* 0x001fea0003c3ffff */
.L_x_50:
        /* <DEDUP_REMOVED lines=9> */
.L_x_70:


//--------------------- .text.decode_attention_128_fp32 --------------------------
	.section	.text.decode_attention_128_fp32,"ax",@progbits
	.align	128
        .global         decode_attention_128_fp32
        .type           decode_attention_128_fp32,@function
        .size           decode_attention_128_fp32,(.L_x_71 - decode_attention_128_fp32)
        .other          decode_attention_128_fp32,@"STO_CUDA_ENTRY STV_DEFAULT"
decode_attention_128_fp32:
.text.decode_attention_128_fp32:
        /* <DEDUP_REMOVED lines=13> */
[----:B------:R-:W0:Y:S04]  /*00d0*/  LDC R2, c[0x0][0x3a0] ;  /* 0x0000e800ff027b82 */ /* 0x000e280000000800 */
[----:B-1----:R-:W2:Y:S01]  /*00e0*/  LDG.E.CONSTANT R18, desc[UR8][R18.64] ;  /* 0x0000000812127981 */ /* 0x002ea2000c1e9900 */
[----:B------:R-:W1:Y:S01]  /*00f0*/  I2F.RP R6, R10 ;  /* 0x0000000a00067306 */ /* 0x000e620000209400 */
[----:B---3--:R-:W-:Y:S01]  /*0100*/  UISETP.GE.AND UP0, UPT, UR6, 0x1, UPT ;  /* 0x000000010600788c */ /* 0x008fe2000bf06270 */
[----:B------:R-:W-:Y:S02]  /*0110*/  HFMA2 R15, -RZ, RZ, 0, 0 ;  /* 0x00000000ff0f7431 */ /* 0x000fe400000001ff */
[----:B------:R-:W-:-:S04]  /*0120*/  IMAD.MOV.U32 R16, RZ, RZ, RZ ;  /* 0x000000ffff107224 */ /* 0x000fc800078e00ff */
[----:B-1----:R-:W1:Y:S01]  /*0130*/  MUFU.RCP R6, R6 ;  /* 0x0000000600067308 */ /* 0x002e620000001000 */
[----:B0-----:R-:W-:-:S07]  /*0140*/  IABS R3, R2 ;  /* 0x0000000200037213 */ /* 0x001fce0000000000 */
[----:B------:R-:W0:Y:S01]  /*0150*/  I2F.RP R8, R3 ;  /* 0x0000000300087306 */ /* 0x000e220000209400 */
[----:B-1----:R-:W-:-:S07]  /*0160*/  IADD3 R4, PT, PT, R6, 0xffffffe, RZ ;  /* 0x0ffffffe06047810 */ /* 0x002fce0007ffe0ff */
[----:B------:R1:W3:Y:S08]  /*0170*/  F2I.FTZ.U32.TRUNC.NTZ R5, R4 ;  /* 0x0000000400057305 */ /* 0x0002f0000021f000 */
[----:B0-----:R-:W0:Y:S01]  /*0180*/  MUFU.RCP R8, R8 ;  /* 0x0000000800087308 */ /* 0x001e220000001000 */
[----:B-1----:R-:W-:Y:S01]  /*0190*/  HFMA2 R4, -RZ, RZ, 0, 0 ;  /* 0x00000000ff047431 */ /* 0x002fe200000001ff */
[----:B---3--:R-:W-:-:S05]  /*01a0*/  IADD3 R7, PT, PT, RZ, -R5, RZ ;  /* 0x80000005ff077210 */ /* 0x008fca0007ffe0ff */
[----:B------:R-:W-:-:S04]  /*01b0*/  IMAD R7, R7, R10, RZ ;  /* 0x0000000a07077224 */ /* 0x000fc800078e02ff */
[----:B------:R-:W-:-:S06]  /*01c0*/  IMAD.HI.U32 R6, R5, R7, R4 ;  /* 0x0000000705067227 */ /* 0x000fcc00078e0004 */
[----:B------:R-:W-:Y:S01]  /*01d0*/  IMAD.HI.U32 R4, R6, R3, RZ ;  /* 0x0000000306047227 */ /* 0x000fe200078e00ff */
[----:B0-----:R-:W-:-:S03]  /*01e0*/  IADD3 R6, PT, PT, R8, 0xffffffe, RZ ;  /* 0x0ffffffe08067810 */ /* 0x001fc60007ffe0ff */
[----:B------:R-:W-:Y:S01]  /*01f0*/  IMAD.MOV R5, RZ, RZ, -R4 ;  /* 0x000000ffff057224 */ /* 0x000fe200078e0a04 */
[----:B------:R0:W1:Y:S03]  /*0200*/  F2I.FTZ.U32.TRUNC.NTZ R7, R6 ;  /* 0x0000000600077305 */ /* 0x000066000021f000 */
[----:B------:R-:W-:-:S05]  /*0210*/  IMAD R5, R10, R5, R3 ;  /* 0x000000050a057224 */ /* 0x000fca00078e0203 */
[----:B------:R-:W-:Y:S01]  /*0220*/  ISETP.GT.U32.AND P1, PT, R10, R5, PT ;  /* 0x000000050a00720c */ /* 0x000fe20003f24070 */
[----:B0-----:R-:W-:Y:S02]  /*0230*/  IMAD.MOV.U32 R6, RZ, RZ, RZ ;  /* 0x000000ffff067224 */ /* 0x001fe400078e00ff */
[----:B-1----:R-:W-:-:S10]  /*0240*/  IMAD.MOV R8, RZ, RZ, -R7 ;  /* 0x000000ffff087224 */ /* 0x002fd400078e0a07 */
[-C--:B------:R-:W-:Y:S02]  /*0250*/  @!P1 IADD3 R5, PT, PT, R5, -R10.reuse, RZ ;  /* 0x8000000a05059210 */ /* 0x080fe40007ffe0ff */
[----:B------:R-:W-:Y:S02]  /*0260*/  @!P1 IADD3 R4, PT, PT, R4, 0x1, RZ ;  /* 0x0000000104049810 */ /* 0x000fe40007ffe0ff */
[----:B------:R-:W-:Y:S02]  /*0270*/  ISETP.GE.U32.AND P0, PT, R5, R10, PT ;  /* 0x0000000a0500720c */ /* 0x000fe40003f06070 */
[----:B------:R-:W-:Y:S02]  /*0280*/  LOP3.LUT R5, R2, R0, RZ, 0x3c, !PT ;  /* 0x0000000002057212 */ /* 0x000fe400078e3cff */
[----:B------:R-:W-:Y:S02]  /*0290*/  ISETP.NE.AND P1, PT, R0, RZ, PT ;  /* 0x000000ff0000720c */ /* 0x000fe40003f25270 */
[----:B------:R-:W-:Y:S01]  /*02a0*/  ISETP.GE.AND P2, PT, R5, RZ, PT ;  /* 0x000000ff0500720c */ /* 0x000fe20003f46270 */
[----:B------:R-:W-:Y:S01]  /*02b0*/  IMAD R5, R8, R3, RZ ;  /* 0x0000000308057224 */ /* 0x000fe200078e02ff */
[----:B------:R-:W-:-:S03]  /*02c0*/  IABS R8, R17 ;  /* 0x0000001100087213 */ /* 0x000fc60000000000 */
[----:B------:R-:W-:Y:S02]  /*02d0*/  IMAD.HI.U32 R6, R7, R5, R6 ;  /* 0x0000000507067227 */ /* 0x000fe400078e0006 */
[----:B------:R-:W-:-:S04]  /*02e0*/  @P0 IADD3 R4, PT, PT, R4, 0x1, RZ ;  /* 0x0000000104040810 */ /* 0x000fc80007ffe0ff */
[----:B------:R-:W-:Y:S02]  /*02f0*/  IMAD.HI.U32 R6, R6, R8, RZ ;  /* 0x0000000806067227 */ /* 0x000fe400078e00ff */
[----:B------:R-:W-:Y:S02]  /*0300*/  @!P2 IADD3 R4, PT, PT, -R4, RZ, RZ ;  /* 0x000000ff0404a210 */ /* 0x000fe40007ffe1ff */
[----:B------:R-:W-:Y:S02]  /*0310*/  @!P1 LOP3.LUT R4, RZ, R0, RZ, 0x33, !PT ;  /* 0x00000000ff049212 */ /* 0x000fe400078e33ff */
[----:B------:R-:W-:Y:S02]  /*0320*/  IADD3 R7, PT, PT, -R6, RZ, RZ ;  /* 0x000000ff06077210 */ /* 0x000fe40007ffe1ff */
[----:B------:R-:W-:-:S03]  /*0330*/  IABS R5, R4 ;  /* 0x0000000400057213 */ /* 0x000fc60000000000 */
[C---:B------:R-:W-:Y:S02]  /*0340*/  IMAD R8, R3.reuse, R7, R8 ;  /* 0x0000000703087224 */ /* 0x040fe400078e0208 */
[----:B------:R-:W0:Y:S03]  /*0350*/  I2F.RP R7, R5 ;  /* 0x0000000500077306 */ /* 0x000e260000209400 */
[----:B------:R-:W-:-:S05]  /*0360*/  ISETP.GT.U32.AND P1, PT, R3, R8, PT ;  /* 0x000000080300720c */ /* 0x000fca0003f24070 */
[----:B0-----:R-:W0:Y:S08]  /*0370*/  MUFU.RCP R7, R7 ;  /* 0x0000000700077308 */ /* 0x001e300000001000 */
[----:B------:R-:W-:Y:S01]  /*0380*/  @!P1 IADD3 R8, PT, PT, R8, -R3, RZ ;  /* 0x8000000308089210 */ /* 0x000fe20007ffe0ff */
[----:B------:R-:W-:Y:S01]  /*0390*/  @!P1 VIADD R6, R6, 0x1 ;  /* 0x0000000106069836 */ /* 0x000fe20000000000 */
[----:B------:R-:W-:-:S02]  /*03a0*/  ISETP.NE.AND P1, PT, R2, RZ, PT ;  /* 0x000000ff0200720c */ /* 0x000fc40003f25270 */
[----:B------:R-:W-:Y:S02]  /*03b0*/  ISETP.GE.U32.AND P0, PT, R8, R3, PT ;  /* 0x000000030800720c */ /* 0x000fe40003f06070 */
[----:B------:R-:W-:-:S04]  /*03c0*/  LOP3.LUT R3, R17, R2, RZ, 0x3c, !PT ;  /* 0x0000000211037212 */ /* 0x000fc800078e3cff */
[----:B------:R-:W-:Y:S02]  /*03d0*/  ISETP.GE.AND P2, PT, R3, RZ, PT ;  /* 0x000000ff0300720c */ /* 0x000fe40003f46270 */
[----:B0-----:R-:W-:-:S05]  /*03e0*/  IADD3 R3, PT, PT, R7, 0xffffffe, RZ ;  /* 0x0ffffffe07037810 */ /* 0x001fca0007ffe0ff */
[----:B------:R-:W-:Y:S01]  /*03f0*/  @P0 IADD3 R6, PT, PT, R6, 0x1, RZ ;  /* 0x0000000106060810 */ /* 0x000fe20007ffe0ff */
[----:B------:R-:W0:Y:S03]  /*0400*/  F2I.FTZ.U32.TRUNC.NTZ R3, R3 ;  /* 0x0000000300037305 */ /* 0x000e26000021f000 */
[----:B------:R-:W-:-:S05]  /*0410*/  MOV R9, R6 ;  /* 0x0000000600097202 */ /* 0x000fca0000000f00 */
[----:B------:R-:W-:Y:S01]  /*0420*/  @!P2 IMAD.MOV R9, RZ, RZ, -R9 ;  /* 0x000000ffff09a224 */ /* 0x000fe200078e0a09 */
[----:B------:R-:W-:-:S04]  /*0430*/  @!P1 LOP3.LUT R9, RZ, R2, RZ, 0x33, !PT ;  /* 0x00000002ff099212 */ /* 0x000fc800078e33ff */
[----:B------:R-:W-:Y:S02]  /*0440*/  IADD3 R6, PT, PT, -R9, RZ, RZ ;  /* 0x000000ff09067210 */ /* 0x000fe40007ffe1ff */
[----:B0-----:R-:W-:-:S03]  /*0450*/  IADD3 R8, PT, PT, RZ, -R3, RZ ;  /* 0x80000003ff087210 */ /* 0x001fc60007ffe0ff */
[----:B------:R-:W-:Y:S02]  /*0460*/  IMAD R11, R2, R6, R17 ;  /* 0x00000006020b7224 */ /* 0x000fe400078e0211 */
[----:B------:R-:W-:Y:S02]  /*0470*/  HFMA2 R2, -RZ, RZ, 0, 0 ;  /* 0x00000000ff027431 */ /* 0x000fe400000001ff */
[----:B------:R-:W-:Y:S01]  /*0480*/  IMAD R7, R8, R5, RZ ;  /* 0x0000000508077224 */ /* 0x000fe200078e02ff */
[----:B------:R-:W-:Y:S02]  /*0490*/  IABS R8, R4 ;  /* 0x0000000400087213 */ /* 0x000fe40000000000 */
[----:B------:R-:W-:-:S03]  /*04a0*/  IABS R6, R11 ;  /* 0x0000000b00067213 */ /* 0x000fc60000000000 */
[----:B------:R-:W-:Y:S02]  /*04b0*/  IMAD.MOV R8, RZ, RZ, -R8 ;  /* 0x000000ffff087224 */ /* 0x000fe400078e0a08 */
[----:B------:R-:W-:Y:S01]  /*04c0*/  IMAD.HI.U32 R2, R3, R7, R2 ;  /* 0x0000000703027227 */ /* 0x000fe200078e0002 */
[----:B------:R-:W-:Y:S02]  /*04d0*/  MOV R3, R6 ;  /* 0x0000000600037202 */ /* 0x000fe40000000f00 */
[----:B------:R-:W-:-:S03]  /*04e0*/  MOV R6, R8 ;  /* 0x0000000800067202 */ /* 0x000fc60000000f00 */
[----:B------:R-:W-:-:S04]  /*04f0*/  IMAD.HI.U32 R2, R2, R3, RZ ;  /* 0x0000000302027227 */ /* 0x000fc800078e00ff */
[----:B------:R-:W-:Y:S01]  /*0500*/  IMAD R6, R2, R6, R3 ;  /* 0x0000000602067224 */ /* 0x000fe200078e0203 */
[----:B------:R-:W-:-:S04]  /*0510*/  LOP3.LUT R3, R11, R4, RZ, 0x3c, !PT ;  /* 0x000000040b037212 */ /* 0x000fc800078e3cff */
[----:B------:R-:W-:Y:S02]  /*0520*/  ISETP.GT.U32.AND P1, PT, R5, R6, PT ;  /* 0x000000060500720c */ /* 0x000fe40003f24070 */
[----:B------:R-:W-:-:S11]  /*0530*/  ISETP.GE.AND P2, PT, R3, RZ, PT ;  /* 0x000000ff0300720c */ /* 0x000fd60003f46270 */
[-C--:B------:R-:W-:Y:S01]  /*0540*/  @!P1 IADD3 R6, PT, PT, R6, -R5.reuse, RZ ;  /* 0x8000000506069210 */ /* 0x080fe20007ffe0ff */
[----:B------:R-:W-:Y:S01]  /*0550*/  @!P1 VIADD R2, R2, 0x1 ;  /* 0x0000000102029836 */ /* 0x000fe20000000000 */
[----:B------:R-:W-:Y:S02]  /*0560*/  ISETP.NE.AND P1, PT, R4, RZ, PT ;  /* 0x000000ff0400720c */ /* 0x000fe40003f25270 */
[----:B------:R-:W-:-:S13]  /*0570*/  ISETP.GE.U32.AND P0, PT, R6, R5, PT ;  /* 0x000000050600720c */ /* 0x000fda0003f06070 */
[----:B------:R-:W-:-:S04]  /*0580*/  @P0 IADD3 R2, PT, PT, R2, 0x1, RZ ;  /* 0x0000000102020810 */ /* 0x000fc80007ffe0ff */
[----:B------:R-:W-:Y:S02]  /*0590*/  @!P2 IADD3 R2, PT, PT, -R2, RZ, RZ ;  /* 0x000000ff0202a210 */ /* 0x000fe40007ffe1ff */
        /* <DEDUP_REMOVED lines=15> */
[----:B------:R-:W-:Y:S01]  /*0690*/  LOP3.LUT R24, R14, 0x1f, RZ, 0xc0, !PT ;  /* 0x0000001f0e187812 */ /* 0x000fe200078ec0ff */
[----:B------:R-:W-:Y:S01]  /*06a0*/  IMAD.MOV.U32 R16, RZ, RZ, RZ ;  /* 0x000000ffff107224 */ /* 0x000fe200078e00ff */
[----:B------:R-:W-:Y:S02]  /*06b0*/  LOP3.LUT R20, R0, 0x7c, RZ, 0xc0, !PT ;  /* 0x0000007c00147812 */ /* 0x000fe400078ec0ff */
[----:B------:R-:W-:Y:S02]  /*06c0*/  MOV R0, 0xf149f2ca ;  /* 0xf149f2ca00007802 */ /* 0x000fe40000000f00 */
[----:B------:R-:W-:Y:S01]  /*06d0*/  MOV R15, RZ ;  /* 0x000000ff000f7202 */ /* 0x000fe20000000f00 */
[----:B0-----:R-:W-:-:S03]  /*06e0*/  ULEA UR5, UR5, UR4, 0x18 ;  /* 0x0000000405057291 */ /* 0x001fc6000f8ec0ff */
[----:B------:R-:W-:-:S03]  /*06f0*/  UMOV UR4, URZ ;  /* 0x000000ff00047c82 */ /* 0x000fc60008000000 */
[----:B------:R-:W-:Y:S01]  /*0700*/  IADD3 R20, PT, PT, R20, UR5, RZ ;  /* 0x0000000514147c10 */ /* 0x000fe2000fffe0ff */
[----:B------:R-:W-:Y:S06]  /*0710*/  BRA.U !UP0, `(.L_x_52) ;  /* 0x0000000508b07547 */ /* 0x000fec000b800000 */
[----:B------:R-:W-:Y:S01]  /*0720*/  HFMA2 R15, -RZ, RZ, 0, 0 ;  /* 0x00000000ff0f7431 */ /* 0x000fe200000001ff */
[----:B------:R-:W-:Y:S01]  /*0730*/  ULOP3.LUT UR4, UR6, 0x7ffffffe, URZ, 0xc0, !UPT ;  /* 0x7ffffffe06047892 */ /* 0x000fe2000f8ec0ff */
[----:B------:R-:W-:Y:S01]  /*0740*/  ISETP.NE.AND P0, PT, R24, RZ, PT ;  /* 0x000000ff1800720c */ /* 0x000fe20003f05270 */
[----:B------:R-:W-:Y:S01]  /*0750*/  IMAD.MOV.U32 R19, RZ, RZ, R14 ;  /* 0x000000ffff137224 */ /* 0x000fe200078e000e */
[----:B------:R-:W-:Y:S01]  /*0760*/  MOV R0, 0xf149f2ca ;  /* 0xf149f2ca00007802 */ /* 0x000fe20000000f00 */
[----:B------:R-:W-:-:S12]  /*0770*/  UIADD3 UR4, UPT, UPT, -UR4, URZ, URZ ;  /* 0x000000ff04047290 */ /* 0x000fd8000fffe1ff */
.L_x_53:
[----:B------:R-:W-:-:S06]  /*0780*/  IMAD.WIDE.U32 R6, R19, 0x4, R2 ;  /* 0x0000000413067825 */ /* 0x000fcc00078e0002 */
[----:B------:R-:W2:Y:S01]  /*0790*/  LDG.E.CONSTANT R7, desc[UR8][R6.64] ;  /* 0x0000000806077981 */ /* 0x000ea2000c1e9900 */
[----:B------:R-:W-:-:S05]  /*07a0*/  IADD3 R5, PT, PT, R19, 0x80, RZ ;  /* 0x0000008013057810 */ /* 0x000fca0007ffe0ff */
        /* <DEDUP_REMOVED lines=37> */
[----:B------:R-:W0:Y:S02]  /*0a00*/  LDS.128 R4, [UR5] ;  /* 0x00000005ff047984 */ /* 0x000e240008000c00 */
[----:B------:R-:W-:Y:S06]  /*0a10*/  BAR.SYNC.DEFER_BLOCKING 0x0 ;  /* 0x0000000000007b1d */ /* 0x000fec0000010000 */
[----:B------:R-:W-:Y:S02]  /*0a20*/  @!P0 STS [R20], R27 ;  /* 0x0000001b14008388 */ /* 0x000fe40000000800 */
[----:B------:R-:W-:Y:S01]  /*0a30*/  BAR.SYNC.DEFER_BLOCKING 0x0 ;  /* 0x0000000000007b1d */ /* 0x000fe20000010000 */
[----:B0-----:R-:W-:-:S04]  /*0a40*/  FADD R5, R4, R5 ;  /* 0x0000000504057221 */ /* 0x001fc80000000000 */
[----:B------:R-:W-:-:S04]  /*0a50*/  FADD R6, R5, R6 ;  /* 0x0000000605067221 */ /* 0x000fc80000000000 */
[----:B------:R-:W-:Y:S01]  /*0a60*/  FADD R5, R6, R7 ;  /* 0x0000000706057221 */ /* 0x000fe20000000000 */
[----:B------:R-:W-:Y:S02]  /*0a70*/  MOV R6, 0x3bbb989d ;  /* 0x3bbb989d00067802 */ /* 0x000fe40000000f00 */
[----:B------:R-:W-:Y:S02]  /*0a80*/  MOV R7, 0x437c0000 ;  /* 0x437c000000077802 */ /* 0x000fe40000000f00 */
[----:B------:R-:W-:Y:S01]  /*0a90*/  FMNMX R23, R5, R0, !PT ;  /* 0x0000000005177209 */ /* 0x000fe20007800000 */
[----:B------:R-:W0:Y:S04]  /*0aa0*/  LDS.128 R8, [UR5] ;  /* 0x00000005ff087984 */ /* 0x000e280008000c00 */
[----:B------:R-:W-:-:S04]  /*0ab0*/  FADD R25, -R23, R0 ;  /* 0x0000000017197221 */ /* 0x000fc80000000100 */
[----:B------:R-:W-:-:S04]  /*0ac0*/  FFMA.SAT R4, R25, R6, 0.5 ;  /* 0x3f00000019047423 */ /* 0x000fc80000002006 */
[----:B------:R-:W-:Y:S01]  /*0ad0*/  FFMA.RM R4, R4, R7, 12582913 ;  /* 0x4b40000104047423 */ /* 0x000fe20000004007 */
[----:B0-----:R-:W-:-:S03]  /*0ae0*/  FADD R9, R8, R9 ;  /* 0x0000000908097221 */ /* 0x001fc60000000000 */
[----:B------:R-:W-:Y:S01]  /*0af0*/  FADD R8, R4, -12583039 ;  /* 0xcb40007f04087421 */ /* 0x000fe20000000000 */
[----:B------:R-:W-:Y:S01]  /*0b00*/  FADD R10, R9, R10 ;  /* 0x0000000a090a7221 */ /* 0x000fe20000000000 */
[----:B------:R-:W-:Y:S02]  /*0b10*/  FADD R9, R5, -R23 ;  /* 0x8000001705097221 */ /* 0x000fe40000000000 */
[----:B------:R-:W-:Y:S01]  /*0b20*/  FFMA R8, R25, 1.4426950216293334961, -R8 ;  /* 0x3fb8aa3b19087823 */ /* 0x000fe20000000808 */
[----:B------:R-:W-:Y:S01]  /*0b30*/  FADD R11, R10, R11 ;  /* 0x0000000b0a0b7221 */ /* 0x000fe20000000000 */
[----:B------:R-:W-:Y:S02]  /*0b40*/  FFMA.SAT R10, R9, R6, 0.5 ;  /* 0x3f000000090a7423 */ /* 0x000fe40000002006 */
[----:B------:R-:W-:Y:S02]  /*0b50*/  FFMA R8, R25, 1.925963033500011079e-08, R8 ;  /* 0x32a5706019087823 */ /* 0x000fe40000000008 */
[----:B------:R-:W-:Y:S01]  /*0b60*/  FMNMX R0, R23, R11, !PT ;  /* 0x0000000b17007209 */ /* 0x000fe20007800000 */
[----:B------:R-:W-:-:S03]  /*0b70*/  FFMA.RM R5, R10, R7, 12582913 ;  /* 0x4b4000010a057423 */ /* 0x000fc60000004007 */
[----:B------:R-:W0:Y:S01]  /*0b80*/  MUFU.EX2 R8, R8 ;  /* 0x0000000800087308 */ /* 0x000e220000000800 */
        /* <DEDUP_REMOVED lines=8> */
[----:B------:R-:W-:-:S02]  /*0c10*/  FFMA.RM R7, R26, R7, 12582913 ;  /* 0x4b4000011a077423 */ /* 0x000fc40000004007 */
[----:B------:R-:W-:-:S03]  /*0c20*/  FADD R10, R6, -12583039 ;  /* 0xcb40007f060a7421 */ /* 0x000fc60000000000 */
[----:B------:R-:W1:Y:S01]  /*0c30*/  MUFU.EX2 R9, R9 ;  /* 0x0000000900097308 */ /* 0x000e620000000800 */
[----:B------:R-:W-:Y:S01]  /*0c40*/  FFMA R26, R11, 1.4426950216293334961, -R10 ;  /* 0x3fb8aa3b0b1a7823 */ /* 0x000fe2000000080a */
[----:B------:R-:W-:-:S03]  /*0c50*/  FADD R10, R7, -12583039 ;  /* 0xcb40007f070a7421 */ /* 0x000fc60000000000 */
[----:B------:R-:W-:Y:S01]  /*0c60*/  FFMA R25, R11, 1.925963033500011079e-08, R26 ;  /* 0x32a570600b197823 */ /* 0x000fe2000000001a */
[----:B------:R-:W-:-:S03]  /*0c70*/  FFMA R26, R23, 1.4426950216293334961, -R10 ;  /* 0x3fb8aa3b171a7823 */ /* 0x000fc6000000080a */
[----:B------:R-:W2:Y:S01]  /*0c80*/  MUFU.EX2 R10, R25 ;  /* 0x00000019000a7308 */ /* 0x000ea20000000800 */
[----:B------:R-:W-:Y:S01]  /*0c90*/  FFMA R11, R23, 1.925963033500011079e-08, R26 ;  /* 0x32a57060170b7823 */ /* 0x000fe2000000001a */
[----:B------:R-:W-:Y:S01]  /*0ca0*/  IMAD.SHL.U32 R23, R4, 0x800000, RZ ;  /* 0x0080000004177824 */ /* 0x000fe200078e00ff */
[----:B------:R-:W-:-:S03]  /*0cb0*/  SHF.L.U32 R4, R5, 0x17, RZ ;  /* 0x0000001705047819 */ /* 0x000fc600000006ff */
[----:B0-----:R-:W-:Y:S01]  /*0cc0*/  FMUL R8, R23, R8 ;  /* 0x0000000817087220 */ /* 0x001fe20000400000 */
[----:B------:R-:W-:Y:S01]  /*0cd0*/  SHF.L.U32 R23, R6, 0x17, RZ ;  /* 0x0000001706177819 */ /* 0x000fe200000006ff */
[----:B------:R-:W0:Y:S01]  /*0ce0*/  MUFU.EX2 R11, R11 ;  /* 0x0000000b000b7308 */ /* 0x000e220000000800 */
[----:B-1----:R-:W-:Y:S01]  /*0cf0*/  FMUL R9, R4, R9 ;  /* 0x0000000904097220 */ /* 0x002fe20000400000 */
[----:B------:R-:W-:-:S03]  /*0d00*/  SHF.L.U32 R4, R7, 0x17, RZ ;  /* 0x0000001707047819 */ /* 0x000fc600000006ff */
[----:B----4-:R-:W-:Y:S01]  /*0d10*/  FMUL R5, R9, R22 ;  /* 0x0000001609057220 */ /* 0x010fe20000400000 */
[C---:B------:R-:W-:Y:S01]  /*0d20*/  FFMA R15, R8.reuse, R15, R9 ;  /* 0x0000000f080f7223 */ /* 0x040fe20000000009 */
[----:B--2---:R-:W-:Y:S02]  /*0d30*/  FMUL R10, R23, R10 ;  /* 0x0000000a170a7220 */ /* 0x004fe40000400000 */
[----:B------:R-:W-:Y:S02]  /*0d40*/  FFMA R16, R8, R16, R5 ;  /* 0x0000001008107223 */ /* 0x000fe40000000005 */
[----:B-----5:R-:W-:Y:S01]  /*0d50*/  FMUL R21, R10, R21 ;  /* 0x000000150a157220 */ /* 0x020fe20000400000 */
[----:B0-----:R-:W-:-:S04]  /*0d60*/  FMUL R4, R4, R11 ;  /* 0x0000000b04047220 */ /* 0x001fc80000400000 */
[-C--:B------:R-:W-:Y:S01]  /*0d70*/  FFMA R15, R15, R4.reuse, R10 ;  /* 0x000000040f0f7223 */ /* 0x080fe2000000000a */
[----:B------:R-:W-:Y:S01]  /*0d80*/  FFMA R16, R16, R4, R21 ;  /* 0x0000000410107223 */ /* 0x000fe20000000015 */
[----:B------:R-:W-:Y:S06]  /*0d90*/  BAR.SYNC.DEFER_BLOCKING 0x0 ;  /* 0x0000000000007b1d */ /* 0x000fec0000010000 */
[----:B------:R-:W-:Y:S05]  /*0da0*/  BRA.U UP0, `(.L_x_53) ;  /* 0xfffffff900747547 */ /* 0x000fea000b83ffff */
[----:B------:R-:W0:Y:S02]  /*0db0*/  LDCU UR6, c[0x0][0x3a8] ;  /* 0x00007500ff0677ac */ /* 0x000e240008000800 */
[----:B0-----:R-:W-:-:S04]  /*0dc0*/  USHF.L.U32 UR4, UR6, 0x7, URZ ;  /* 0x0000000706047899 */ /* 0x001fc800080006ff */
[----:B------:R-:W-:-:S12]  /*0dd0*/  ULOP3.LUT UR4, UR4, 0xffffff00, URZ, 0xc0, !UPT ;  /* 0xffffff0004047892 */ /* 0x000fd8000f8ec0ff */
.L_x_52:
        /* <DEDUP_REMOVED lines=16> */
[----:B------:R-:W-:-:S04]  /*0ee0*/  HFMA2 R8, -RZ, RZ, 3.7421875, 0 ;  /* 0x437c0000ff087431 */ /* 0x000fc800000001ff */
[----:B------:R-:W1:Y:S02]  /*0ef0*/  SHFL.DOWN PT, R6, R9, 0x2, 0x1f ;  /* 0x08401f0009067f89 */ /* 0x000e6400000e0000 */
[----:B-1----:R-:W-:-:S05]  /*0f00*/  FADD R10, R9, R6 ;  /* 0x00000006090a7221 */ /* 0x002fca0000000000 */
[----:B------:R-:W1:Y:S02]  /*0f10*/  SHFL.DOWN PT, R5, R10, 0x1, 0x1f ;  /* 0x08201f000a057f89 */ /* 0x000e6400000e0000 */
[----:B-1----:R-:W-:-:S05]  /*0f20*/  FADD R11, R10, R5 ;  /* 0x000000050a0b7221 */ /* 0x002fca0000000000 */
[----:B------:R-:W-:Y:S01]  /*0f30*/  @!P0 STS [R20], R11 ;  /* 0x0000000b14008388 */ /* 0x000fe20000000800 */
[----:B------:R-:W-:Y:S06]  /*0f40*/  BAR.SYNC.DEFER_BLOCKING 0x0 ;  /* 0x0000000000007b1d */ /* 0x000fec0000010000 */
[----:B------:R-:W1:Y:S02]  /*0f50*/  LDS.128 R4, [UR5] ;  /* 0x00000005ff047984 */ /* 0x000e640008000c00 */
[----:B-1----:R-:W-:-:S04]  /*0f60*/  FADD R5, R4, R5 ;  /* 0x0000000504057221 */ /* 0x002fc80000000000 */
[----:B------:R-:W-:Y:S01]  /*0f70*/  FADD R6, R5, R6 ;  /* 0x0000000605067221 */ /* 0x000fe20000000000 */
[----:B------:R-:W-:-:S03]  /*0f80*/  MOV R5, 0x3bbb989d ;  /* 0x3bbb989d00057802 */ /* 0x000fc60000000f00 */
[----:B------:R-:W-:-:S05]  /*0f90*/  FADD R7, R6, R7 ;  /* 0x0000000706077221 */ /* 0x000fca0000000000 */
        /* <DEDUP_REMOVED lines=8> */
[C---:B------:R-:W-:Y:S01]  /*1020*/  FADD R5, R3.reuse, -12583039 ;  /* 0xcb40007f03057421 */ /* 0x040fe20000000000 */
[----:B------:R-:W-:Y:S01]  /*1030*/  IMAD.SHL.U32 R4, R4, 0x800000, RZ ;  /* 0x0080000004047824 */ /* 0x000fe200078e00ff */
[----:B------:R-:W-:Y:S01]  /*1040*/  SHF.L.U32 R3, R3, 0x17, RZ ;  /* 0x0000001703037819 */ /* 0x000fe200000006ff */
[----:B------:R-:W-:Y:S01]  /*1050*/  FFMA R6, R7, 1.4426950216293334961, -R6 ;  /* 0x3fb8aa3b07067823 */ /* 0x000fe20000000806 */
[----:B------:R-:W-:-:S03]  /*1060*/  FFMA R5, R0, 1.4426950216293334961, -R5 ;  /* 0x3fb8aa3b00057823 */ /* 0x000fc60000000805 */
[----:B------:R-:W-:Y:S01]  /*1070*/  FFMA R6, R7, 1.925963033500011079e-08, R6 ;  /* 0x32a5706007067823 */ /* 0x000fe20000000006 */
[----:B------:R-:W-:-:S03]  /*1080*/  FFMA R5, R0, 1.925963033500011079e-08, R5 ;  /* 0x32a5706000057823 */ /* 0x000fc60000000005 */
        /* <DEDUP_REMOVED lines=8> */
.L_x_51:
        /* <DEDUP_REMOVED lines=15> */
[----:B------:R-:W-:Y:S05]  /*1200*/  CALL.REL.NOINC `($__internal_3_$__cuda_sm3x_div_rn_noftz_f32_slowpath) ;  /* 0x0000000000147944 */ /* 0x000fea0003c00000 */
.L_x_55:
[----:B------:R-:W-:Y:S05]  /*1210*/  BSYNC.RECONVERGENT B0 ;  /* 0x0000000000007941 */ /* 0x000fea0003800200 */
.L_x_54:
[----:B------:R-:W-:Y:S01]  /*1220*/  IMAD.WIDE.U32 R4, R14, 0x4, R4 ;  /* 0x000000040e047825 */ /* 0x000fe200078e0004 */
[----:B------:R-:W-:-:S05]  /*1230*/  FSEL R3, R0, RZ, P2 ;  /* 0x000000ff00037208 */ /* 0x000fca0001000000 */
[----:B------:R-:W-:Y:S01]  /*1240*/  STG.E desc[UR8][R4.64], R3 ;  /* 0x0000000304007986 */ /* 0x000fe2000c101908 */
[----:B------:R-:W-:Y:S05]  /*1250*/  EXIT ;  /* 0x000000000000794d */ /* 0x000fea0003800000 */
        .weak           $__internal_3_$__cuda_sm3x_div_rn_noftz_f32_slowpath
        .type           $__internal_3_$__cuda_sm3x_div_rn_noftz_f32_slowpath,@function
        .size           $__internal_3_$__cuda_sm3x_div_rn_noftz_f32_slowpath,(.L_x_71 - $__internal_3_$__cuda_sm3x_div_rn_noftz_f32_slowpath)
$__internal_3_$__cuda_sm3x_div_rn_noftz_f32_slowpath:
        /* <DEDUP_REMOVED lines=34> */
.L_x_57:
        /* <DEDUP_REMOVED lines=51> */
.L_x_64:
[----:B------:R-:W-:-:S04]  /*17b0*/  LOP3.LUT R0, R0, 0x80000000, RZ, 0xc0, !PT ;  /* 0x8000000000007812 */ /* 0x000fc800078ec0ff */
[----:B------:R-:W-:Y:S01]  /*17c0*/  LOP3.LUT R0, R0, 0x7f800000, RZ, 0xfc, !PT ;  /* 0x7f80000000007812 */ /* 0x000fe200078efcff */
[----:B------:R-:W-:Y:S06]  /*17d0*/  BRA `(.L_x_65) ;  /* 0x0000000000047947 */ /* 0x000fec0003800000 */
.L_x_63:
[----:B------:R-:W-:-:S07]  /*17e0*/  LEA R0, R7, R0, 0x17 ;  /* 0x0000000007007211 */ /* 0x000fce00078eb8ff */
.L_x_65:
[----:B------:R-:W-:Y:S05]  /*17f0*/  BSYNC.RECONVERGENT B2 ;  /* 0x0000000000027941 */ /* 0x000fea0003800200 */
.L_x_62:
[----:B------:R-:W-:Y:S05]  /*1800*/  BRA `(.L_x_66) ;  /* 0x0000000000207947 */ /* 0x000fea0003800000 */
.L_x_61:
[----:B------:R-:W-:-:S04]  /*1810*/  LOP3.LUT R0, R3, 0x80000000, R0, 0x48, !PT ;  /* 0x8000000003007812 */ /* 0x000fc800078e4800 */
[----:B------:R-:W-:Y:S01]  /*1820*/  LOP3.LUT R0, R0, 0x7f800000, RZ, 0xfc, !PT ;  /* 0x7f80000000007812 */ /* 0x000fe200078efcff */
[----:B------:R-:W-:Y:S06]  /*1830*/  BRA `(.L_x_66) ;  /* 0x0000000000147947 */ /* 0x000fec0003800000 */
.L_x_60:
[----:B------:R-:W-:Y:S01]  /*1840*/  LOP3.LUT R0, R3, 0x80000000, R0, 0x48, !PT ;  /* 0x8000000003007812 */ /* 0x000fe200078e4800 */
[----:B------:R-:W-:Y:S06]  /*1850*/  BRA `(.L_x_66) ;  /* 0x00000000000c7947 */ /* 0x000fec0003800000 */
.L_x_59:
[----:B------:R-:W0:Y:S01]  /*1860*/  MUFU.RSQ R0, -QNAN ;  /* 0xffc0000000007908 */ /* 0x000e220000001400 */
[----:B------:R-:W-:Y:S05]  /*1870*/  BRA `(.L_x_66) ;  /* 0x0000000000047947 */ /* 0x000fea0003800000 */
.L_x_58:
[----:B------:R-:W-:-:S07]  /*1880*/  FADD.FTZ R0, R0, R3 ;  /* 0x0000000300007221 */ /* 0x000fce0000010000 */
.L_x_66:
[----:B------:R-:W-:Y:S05]  /*1890*/  BSYNC.RECONVERGENT B1 ;  /* 0x0000000000017941 */ /* 0x000fea0003800200 */
.L_x_56:
[----:B------:R-:W-:-:S04]  /*18a0*/  HFMA2 R3, -RZ, RZ, 0, 0 ;  /* 0x00000000ff037431 */ /* 0x000fc800000001ff */
[----:B0-----:R-:W-:Y:S05]  /*18b0*/  RET.REL.NODEC R2 `(decode_attention_128_fp32) ;  /* 0xffffffe402d07950 */ /* 0x001fea0003c3ffff */
.L_x_67:
        /* <DEDUP_REMOVED lines=12> */
.L_x_71:


//--------------------- .nv.shared.decode_attention_64_fp32_graph --------------------------
	.section	.nv.shared.decode_attention_64_fp32_graph,"aw",@nobits
	.sectionflags	@""
	.align	4
.nv.shared.decode_attention_64_fp32_graph:
	.zero		1032


//--------------------- .nv.shared.reserved.0     --------------------------
	.section	.nv.shared.reserved.0,"aw",@nobits
	.weak		__nv_reservedSMEM_offset_0_alias
	.size		__nv_reservedSMEM_offset_0_alias, 0, 64
	.other		__nv_reservedSMEM_offset_0_alias,@"STO_CUDA_RESERVED_SHARED STV_DEFAULT"
__nv_reservedSMEM_offset_0_alias:
	.zero		0
	.zero		64


//--------------------- .nv.shared.decode_attention_128_fp32_graph --------------------------
	.section	.nv.shared.decode_attention_128_fp32_graph,"aw",@nobits
	.sectionflags	@""
	.align	4
.nv.shared.decode_attention_128_fp32_graph:
	.zero		1040


//--------------------- .nv.shared.decode_attention_64_fp32 --------------------------
	.section	.nv.shared.decode_attention_64_fp32,"aw",@nobits
	.sectionflags	@""
	.align	4
.nv.shared.decode_attention_64_fp32:
	.zero		1032


//--------------------- .nv.shared.decode_attention_128_fp32 --------------------------
	.section	.nv.shared.decode_attention_128_fp32,"aw",@nobits
	.sectionflags	@""
	.align	4
.nv.shared.decode_attention_128_fp32:
	.zero		1040


//--------------------- .nv.constant0.decode_attention_64_fp32_graph --------------------------
	.section	.nv.constant0.decode_attention_64_fp32_graph,"a",@progbits
	.sectionflags	@""
	.align	4
.nv.constant0.decode_attention_64_fp32_graph:
	.zero		952


//--------------------- .nv.constant0.decode_attention_128_fp32_graph --------------------------
	.section	.nv.constant0.decode_attention_128_fp32_graph,"a",@progbits
	.sectionflags	@""
	.align	4
.nv.constant0.decode_attention_128_fp32_graph:
	.zero		952


//--------------------- .nv.constant0.decode_attention_64_fp32 --------------------------
	.section	.nv.constant0.decode_attention_64_fp32,"a",@progbits
	.sectionflags	@""
	.align	4
.nv.constant0.decode_attention_64_fp32:
	.zero		948


//--------------------- .nv.constant0.decode_attention_128_fp32 --------------------------
	.section	.nv.constant0.decode_attention_128_fp32,"a",@progbits
	.sectionflags	@""
	.align	4
.nv.constant0.decode_attention_128_fp32:
	.zero		948


//--------------------- SYMBOLS --------------------------

	.type		.nv.reservedSmem.offset0,@object
	.size		.nv.reservedSmem.offset0,0x4
	.type		.nv.reservedSmem.cap,@object
	.size		.nv.reservedSmem.cap,0x4
